//
// Generated by NVIDIA NVVM Compiler
//
// Compiler Build ID: CL-36424714
// Cuda compilation tools, release 13.0, V13.0.88
// Based on NVVM 20.0.0
//

.version 9.0
.target sm_100
.address_size 64

	// .globl	_Z19matVecMultSharedMemPKfS0_Pfjj
.extern .shared .align 16 .b8 inVecSharedMem[];

.visible .entry _Z19matVecMultSharedMemPKfS0_Pfjj(
	.param .u64 .ptr .align 1 _Z19matVecMultSharedMemPKfS0_Pfjj_param_0,
	.param .u64 .ptr .align 1 _Z19matVecMultSharedMemPKfS0_Pfjj_param_1,
	.param .u64 .ptr .align 1 _Z19matVecMultSharedMemPKfS0_Pfjj_param_2,
	.param .u32 _Z19matVecMultSharedMemPKfS0_Pfjj_param_3,
	.param .u32 _Z19matVecMultSharedMemPKfS0_Pfjj_param_4
)
{
	.reg .pred 	%p<21>;
	.reg .b32 	%r<103>;
	.reg .b32 	%f<117>;
	.reg .b64 	%rd<88>;

	ld.param.u64 	%rd7, [_Z19matVecMultSharedMemPKfS0_Pfjj_param_0];
	ld.param.u64 	%rd8, [_Z19matVecMultSharedMemPKfS0_Pfjj_param_1];
	ld.param.u64 	%rd6, [_Z19matVecMultSharedMemPKfS0_Pfjj_param_2];
	ld.param.u32 	%r49, [_Z19matVecMultSharedMemPKfS0_Pfjj_param_3];
	ld.param.u32 	%r50, [_Z19matVecMultSharedMemPKfS0_Pfjj_param_4];
	cvta.to.global.u64 	%rd1, %rd8;
	cvta.to.global.u64 	%rd2, %rd7;
	mov.u32 	%r1, %tid.x;
	mov.u32 	%r2, %ntid.x;
	div.u32 	%r3, %r50, %r2;
	add.s32 	%r4, %r3, 1;
	setp.eq.s32 	%p1, %r4, 0;
	mad.lo.s32 	%r5, %r1, %r3, %r1;
	@%p1 bra 	$L__BB0_17;
	and.b32  	%r6, %r4, 3;
	setp.lt.u32 	%p2, %r3, 3;
	mov.b32 	%r93, 0;
	@%p2 bra 	$L__BB0_12;
	and.b32  	%r93, %r4, -4;
	neg.s32 	%r92, %r93;
	add.s32 	%r91, %r5, 3;
	shl.b32 	%r52, %r5, 2;
	mov.u32 	%r53, inVecSharedMem;
	add.s32 	%r54, %r52, %r53;
	add.s32 	%r90, %r54, 8;
$L__BB0_3:
	add.s32 	%r14, %r91, -2;
	add.s32 	%r15, %r91, -3;
	setp.ge.u32 	%p3, %r15, %r50;
	@%p3 bra 	$L__BB0_5;
	mul.wide.u32 	%rd9, %r15, 4;
	add.s64 	%rd10, %rd1, %rd9;
	ld.global.f32 	%f14, [%rd10];
	st.shared.f32 	[%r90+-8], %f14;
$L__BB0_5:
	setp.ge.u32 	%p4, %r14, %r50;
	@%p4 bra 	$L__BB0_7;
	mul.wide.u32 	%rd11, %r14, 4;
	add.s64 	%rd12, %rd1, %rd11;
	ld.global.f32 	%f15, [%rd12];
	st.shared.f32 	[%r90+-4], %f15;
$L__BB0_7:
	add.s32 	%r16, %r14, 1;
	setp.ge.u32 	%p5, %r16, %r50;
	@%p5 bra 	$L__BB0_9;
	mul.wide.u32 	%rd13, %r16, 4;
	add.s64 	%rd14, %rd1, %rd13;
	ld.global.f32 	%f16, [%rd14];
	st.shared.f32 	[%r90], %f16;
$L__BB0_9:
	setp.ge.u32 	%p6, %r91, %r50;
	@%p6 bra 	$L__BB0_11;
	mul.wide.u32 	%rd15, %r91, 4;
	add.s64 	%rd16, %rd1, %rd15;
	ld.global.f32 	%f17, [%rd16];
	st.shared.f32 	[%r90+4], %f17;
$L__BB0_11:
	add.s32 	%r92, %r92, 4;
	add.s32 	%r91, %r91, 4;
	add.s32 	%r90, %r90, 16;
	setp.ne.s32 	%p7, %r92, 0;
	@%p7 bra 	$L__BB0_3;
$L__BB0_12:
	setp.eq.s32 	%p8, %r6, 0;
	@%p8 bra 	$L__BB0_17;
	shl.b32 	%r55, %r5, 2;
	shl.b32 	%r56, %r93, 2;
	add.s32 	%r57, %r55, %r56;
	mov.u32 	%r58, inVecSharedMem;
	add.s32 	%r96, %r58, %r57;
	add.s32 	%r95, %r93, %r5;
	neg.s32 	%r94, %r6;
$L__BB0_14:
	.pragma "nounroll";
	setp.ge.u32 	%p9, %r95, %r50;
	@%p9 bra 	$L__BB0_16;
	mul.wide.u32 	%rd17, %r95, 4;
	add.s64 	%rd18, %rd1, %rd17;
	ld.global.f32 	%f18, [%rd18];
	st.shared.f32 	[%r96], %f18;
$L__BB0_16:
	add.s32 	%r96, %r96, 4;
	add.s32 	%r95, %r95, 1;
	add.s32 	%r94, %r94, 1;
	setp.ne.s32 	%p10, %r94, 0;
	@%p10 bra 	$L__BB0_14;
$L__BB0_17:
	bar.sync 	0;
	mov.u32 	%r59, %ctaid.x;
	mad.lo.s32 	%r30, %r59, %r2, %r1;
	setp.ge.u32 	%p11, %r30, %r49;
	@%p11 bra 	$L__BB0_32;
	mul.lo.s32 	%r31, %r50, %r30;
	setp.eq.s32 	%p12, %r50, 0;
	mov.f32 	%f116, 0f00000000;
	@%p12 bra 	$L__BB0_31;
	and.b32  	%r32, %r50, 15;
	setp.lt.u32 	%p13, %r50, 16;
	mov.f32 	%f116, 0f00000000;
	mov.b32 	%r99, 0;
	@%p13 bra 	$L__BB0_22;
	and.b32  	%r99, %r50, -16;
	mov.f32 	%f116, 0f00000000;
	mov.b32 	%r97, 0;
$L__BB0_21:
	.pragma "nounroll";
	add.s32 	%r62, %r97, %r31;
	mul.wide.u32 	%rd19, %r62, 4;
	add.s64 	%rd20, %rd2, %rd19;
	ld.global.f32 	%f23, [%rd20];
	mul.wide.u32 	%rd21, %r97, 4;
	add.s64 	%rd22, %rd1, %rd21;
	ld.global.f32 	%f24, [%rd22];
	fma.rn.f32 	%f25, %f23, %f24, %f116;
	add.s32 	%r63, %r62, 1;
	mul.wide.u32 	%rd23, %r63, 4;
	add.s64 	%rd24, %rd2, %rd23;
	ld.global.f32 	%f26, [%rd24];
	ld.global.f32 	%f27, [%rd22+4];
	fma.rn.f32 	%f28, %f26, %f27, %f25;
	add.s32 	%r64, %r62, 2;
	mul.wide.u32 	%rd25, %r64, 4;
	add.s64 	%rd26, %rd2, %rd25;
	ld.global.f32 	%f29, [%rd26];
	ld.global.f32 	%f30, [%rd22+8];
	fma.rn.f32 	%f31, %f29, %f30, %f28;
	add.s32 	%r65, %r62, 3;
	mul.wide.u32 	%rd27, %r65, 4;
	add.s64 	%rd28, %rd2, %rd27;
	ld.global.f32 	%f32, [%rd28];
	ld.global.f32 	%f33, [%rd22+12];
	fma.rn.f32 	%f34, %f32, %f33, %f31;
	add.s32 	%r66, %r62, 4;
	mul.wide.u32 	%rd29, %r66, 4;
	add.s64 	%rd30, %rd2, %rd29;
	ld.global.f32 	%f35, [%rd30];
	ld.global.f32 	%f36, [%rd22+16];
	fma.rn.f32 	%f37, %f35, %f36, %f34;
	add.s32 	%r67, %r62, 5;
	mul.wide.u32 	%rd31, %r67, 4;
	add.s64 	%rd32, %rd2, %rd31;
	ld.global.f32 	%f38, [%rd32];
	ld.global.f32 	%f39, [%rd22+20];
	fma.rn.f32 	%f40, %f38, %f39, %f37;
	add.s32 	%r68, %r62, 6;
	mul.wide.u32 	%rd33, %r68, 4;
	add.s64 	%rd34, %rd2, %rd33;
	ld.global.f32 	%f41, [%rd34];
	ld.global.f32 	%f42, [%rd22+24];
	fma.rn.f32 	%f43, %f41, %f42, %f40;
	add.s32 	%r69, %r62, 7;
	mul.wide.u32 	%rd35, %r69, 4;
	add.s64 	%rd36, %rd2, %rd35;
	ld.global.f32 	%f44, [%rd36];
	ld.global.f32 	%f45, [%rd22+28];
	fma.rn.f32 	%f46, %f44, %f45, %f43;
	add.s32 	%r70, %r62, 8;
	mul.wide.u32 	%rd37, %r70, 4;
	add.s64 	%rd38, %rd2, %rd37;
	ld.global.f32 	%f47, [%rd38];
	ld.global.f32 	%f48, [%rd22+32];
	fma.rn.f32 	%f49, %f47, %f48, %f46;
	add.s32 	%r71, %r62, 9;
	mul.wide.u32 	%rd39, %r71, 4;
	add.s64 	%rd40, %rd2, %rd39;
	ld.global.f32 	%f50, [%rd40];
	ld.global.f32 	%f51, [%rd22+36];
	fma.rn.f32 	%f52, %f50, %f51, %f49;
	add.s32 	%r72, %r62, 10;
	mul.wide.u32 	%rd41, %r72, 4;
	add.s64 	%rd42, %rd2, %rd41;
	ld.global.f32 	%f53, [%rd42];
	ld.global.f32 	%f54, [%rd22+40];
	fma.rn.f32 	%f55, %f53, %f54, %f52;
	add.s32 	%r73, %r62, 11;
	mul.wide.u32 	%rd43, %r73, 4;
	add.s64 	%rd44, %rd2, %rd43;
	ld.global.f32 	%f56, [%rd44];
	ld.global.f32 	%f57, [%rd22+44];
	fma.rn.f32 	%f58, %f56, %f57, %f55;
	add.s32 	%r74, %r62, 12;
	mul.wide.u32 	%rd45, %r74, 4;
	add.s64 	%rd46, %rd2, %rd45;
	ld.global.f32 	%f59, [%rd46];
	ld.global.f32 	%f60, [%rd22+48];
	fma.rn.f32 	%f61, %f59, %f60, %f58;
	add.s32 	%r75, %r62, 13;
	mul.wide.u32 	%rd47, %r75, 4;
	add.s64 	%rd48, %rd2, %rd47;
	ld.global.f32 	%f62, [%rd48];
	ld.global.f32 	%f63, [%rd22+52];
	fma.rn.f32 	%f64, %f62, %f63, %f61;
	add.s32 	%r76, %r62, 14;
	mul.wide.u32 	%rd49, %r76, 4;
	add.s64 	%rd50, %rd2, %rd49;
	ld.global.f32 	%f65, [%rd50];
	ld.global.f32 	%f66, [%rd22+56];
	fma.rn.f32 	%f67, %f65, %f66, %f64;
	add.s32 	%r77, %r62, 15;
	mul.wide.u32 	%rd51, %r77, 4;
	add.s64 	%rd52, %rd2, %rd51;
	ld.global.f32 	%f68, [%rd52];
	ld.global.f32 	%f69, [%rd22+60];
	fma.rn.f32 	%f116, %f68, %f69, %f67;
	add.s32 	%r97, %r97, 16;
	setp.ne.s32 	%p14, %r97, %r99;
	@%p14 bra 	$L__BB0_21;
$L__BB0_22:
	setp.eq.s32 	%p15, %r32, 0;
	@%p15 bra 	$L__BB0_31;
	and.b32  	%r37, %r50, 7;
	setp.lt.u32 	%p16, %r32, 8;
	@%p16 bra 	$L__BB0_25;
	add.s32 	%r78, %r99, %r31;
	mul.wide.u32 	%rd53, %r78, 4;
	add.s64 	%rd54, %rd2, %rd53;
	ld.global.f32 	%f71, [%rd54];
	mul.wide.u32 	%rd55, %r99, 4;
	add.s64 	%rd56, %rd1, %rd55;
	ld.global.f32 	%f72, [%rd56];
	fma.rn.f32 	%f73, %f71, %f72, %f116;
	add.s32 	%r79, %r78, 1;
	mul.wide.u32 	%rd57, %r79, 4;
	add.s64 	%rd58, %rd2, %rd57;
	ld.global.f32 	%f74, [%rd58];
	ld.global.f32 	%f75, [%rd56+4];
	fma.rn.f32 	%f76, %f74, %f75, %f73;
	add.s32 	%r80, %r78, 2;
	mul.wide.u32 	%rd59, %r80, 4;
	add.s64 	%rd60, %rd2, %rd59;
	ld.global.f32 	%f77, [%rd60];
	ld.global.f32 	%f78, [%rd56+8];
	fma.rn.f32 	%f79, %f77, %f78, %f76;
	add.s32 	%r81, %r78, 3;
	mul.wide.u32 	%rd61, %r81, 4;
	add.s64 	%rd62, %rd2, %rd61;
	ld.global.f32 	%f80, [%rd62];
	ld.global.f32 	%f81, [%rd56+12];
	fma.rn.f32 	%f82, %f80, %f81, %f79;
	add.s32 	%r82, %r78, 4;
	mul.wide.u32 	%rd63, %r82, 4;
	add.s64 	%rd64, %rd2, %rd63;
	ld.global.f32 	%f83, [%rd64];
	ld.global.f32 	%f84, [%rd56+16];
	fma.rn.f32 	%f85, %f83, %f84, %f82;
	add.s32 	%r83, %r78, 5;
	mul.wide.u32 	%rd65, %r83, 4;
	add.s64 	%rd66, %rd2, %rd65;
	ld.global.f32 	%f86, [%rd66];
	ld.global.f32 	%f87, [%rd56+20];
	fma.rn.f32 	%f88, %f86, %f87, %f85;
	add.s32 	%r84, %r78, 6;
	mul.wide.u32 	%rd67, %r84, 4;
	add.s64 	%rd68, %rd2, %rd67;
	ld.global.f32 	%f89, [%rd68];
	ld.global.f32 	%f90, [%rd56+24];
	fma.rn.f32 	%f91, %f89, %f90, %f88;
	add.s32 	%r85, %r78, 7;
	mul.wide.u32 	%rd69, %r85, 4;
	add.s64 	%rd70, %rd2, %rd69;
	ld.global.f32 	%f92, [%rd70];
	ld.global.f32 	%f93, [%rd56+28];
	fma.rn.f32 	%f116, %f92, %f93, %f91;
	add.s32 	%r99, %r99, 8;
$L__BB0_25:
	setp.eq.s32 	%p17, %r37, 0;
	@%p17 bra 	$L__BB0_31;
	and.b32  	%r40, %r50, 3;
	setp.lt.u32 	%p18, %r37, 4;
	@%p18 bra 	$L__BB0_28;
	add.s32 	%r86, %r99, %r31;
	mul.wide.u32 	%rd71, %r86, 4;
	add.s64 	%rd72, %rd2, %rd71;
	ld.global.f32 	%f95, [%rd72];
	mul.wide.u32 	%rd73, %r99, 4;
	add.s64 	%rd74, %rd1, %rd73;
	ld.global.f32 	%f96, [%rd74];
	fma.rn.f32 	%f97, %f95, %f96, %f116;
	add.s32 	%r87, %r86, 1;
	mul.wide.u32 	%rd75, %r87, 4;
	add.s64 	%rd76, %rd2, %rd75;
	ld.global.f32 	%f98, [%rd76];
	ld.global.f32 	%f99, [%rd74+4];
	fma.rn.f32 	%f100, %f98, %f99, %f97;
	add.s32 	%r88, %r86, 2;
	mul.wide.u32 	%rd77, %r88, 4;
	add.s64 	%rd78, %rd2, %rd77;
	ld.global.f32 	%f101, [%rd78];
	ld.global.f32 	%f102, [%rd74+8];
	fma.rn.f32 	%f103, %f101, %f102, %f100;
	add.s32 	%r89, %r86, 3;
	mul.wide.u32 	%rd79, %r89, 4;
	add.s64 	%rd80, %rd2, %rd79;
	ld.global.f32 	%f104, [%rd80];
	ld.global.f32 	%f105, [%rd74+12];
	fma.rn.f32 	%f116, %f104, %f105, %f103;
	add.s32 	%r99, %r99, 4;
$L__BB0_28:
	setp.eq.s32 	%p19, %r40, 0;
	@%p19 bra 	$L__BB0_31;
	mul.wide.u32 	%rd81, %r99, 4;
	add.s64 	%rd87, %rd1, %rd81;
	add.s32 	%r102, %r99, %r31;
	neg.s32 	%r101, %r40;
$L__BB0_30:
	.pragma "nounroll";
	mul.wide.u32 	%rd82, %r102, 4;
	add.s64 	%rd83, %rd2, %rd82;
	ld.global.f32 	%f106, [%rd83];
	ld.global.f32 	%f107, [%rd87];
	fma.rn.f32 	%f116, %f106, %f107, %f116;
	add.s64 	%rd87, %rd87, 4;
	add.s32 	%r102, %r102, 1;
	add.s32 	%r101, %r101, 1;
	setp.ne.s32 	%p20, %r101, 0;
	@%p20 bra 	$L__BB0_30;
$L__BB0_31:
	cvta.to.global.u64 	%rd84, %rd6;
	mul.wide.u32 	%rd85, %r30, 4;
	add.s64 	%rd86, %rd84, %rd85;
	st.global.f32 	[%rd86], %f116;
$L__BB0_32:
	ret;

}


// ===== COMPILED SASS (sm_100) =====

	.target	sm_100

	.elftype	@"ET_EXEC"


//--------------------- .note.nv.tkinfo           --------------------------
	.section	.note.nv.tkinfo,"",@"SHT_NOTE"
	.sectionflags	@"SHF_NOTE_NV_TKINFO"
	.tkinfo
        /*0018*/ 	.word	0x00000002
        /*0030*/ 	.string	""
        /*0030*/ 	.string	"ptxas"
        /*0030*/ 	.string	"Cuda compilation tools, release 13.0, V13.0.88"
        /*0030*/ 	.string	"Build cuda_13.0.r13.0/compiler.36424714_0"
        /*0030*/ 	.string	"-arch sm_100 -m 64 "



//--------------------- .note.nv.cuinfo           --------------------------
	.section	.note.nv.cuinfo,"",@"SHT_NOTE"
	.sectionflags	@"SHF_NOTE_NV_CUINFO"
        /*0018*/ 	.short	0x0002
        /*001a*/ 	.short	0x0064
        /*001c*/ 	.short	0x0082
	.zero		2


//--------------------- .nv.info                  --------------------------
	.section	.nv.info,"",@"SHT_CUDA_INFO"
	.align	4


	//----- nvinfo : EIATTR_REGCOUNT
	.align		4
        /*0000*/ 	.byte	0x04, 0x2f
        /*0002*/ 	.short	(.L_1 - .L_0)
	.align		4
.L_0:
        /*0004*/ 	.word	index@(_Z19matVecMultSharedMemPKfS0_Pfjj)
        /*0008*/ 	.word	0x00000020


	//----- nvinfo : EIATTR_FRAME_SIZE
	.align		4
.L_1:
        /*000c*/ 	.byte	0x04, 0x11
        /*000e*/ 	.short	(.L_3 - .L_2)
	.align		4
.L_2:
        /*0010*/ 	.word	index@(_Z19matVecMultSharedMemPKfS0_Pfjj)
        /*0014*/ 	.word	0x00000000


	//----- nvinfo : EIATTR_MIN_STACK_SIZE
	.align		4
.L_3:
        /*0018*/ 	.byte	0x04, 0x12
        /*001a*/ 	.short	(.L_5 - .L_4)
	.align		4
.L_4:
        /*001c*/ 	.word	index@(_Z19matVecMultSharedMemPKfS0_Pfjj)
        /*0020*/ 	.word	0x00000000
.L_5:


//--------------------- .nv.compat                --------------------------
	.section	.nv.compat,"",@"SHT_CUDA_COMPAT_INFO"
	.align	4
        /*0000*/ 	.byte	0x02, 0x09, 0x00, 0x00, 0x02, 0x02, 0x01, 0x00, 0x02, 0x05, 0x05, 0x00, 0x03, 0x07, 0x01, 0x01
        /*0010*/ 	.byte	0x02, 0x03, 0x00, 0x00, 0x02, 0x06, 0x01, 0x00, 0x04, 0x0b, 0x08, 0x00, 0x09, 0x00, 0x00, 0x00
        /*0020*/ 	.byte	0x00, 0x00, 0x00, 0x00


//--------------------- .nv.info._Z19matVecMultSharedMemPKfS0_Pfjj --------------------------
	.section	.nv.info._Z19matVecMultSharedMemPKfS0_Pfjj,"",@"SHT_CUDA_INFO"
	.sectionflags	@""
	.align	4


	//----- nvinfo : EIATTR_CUDA_API_VERSION
	.align		4
        /*0000*/ 	.byte	0x04, 0x37
        /*0002*/ 	.short	(.L_7 - .L_6)
.L_6:
        /*0004*/ 	.word	0x00000082


	//----- nvinfo : EIATTR_KPARAM_INFO
	.align		4
.L_7:
        /*0008*/ 	.byte	0x04, 0x17
        /*000a*/ 	.short	(.L_9 - .L_8)
.L_8:
        /*000c*/ 	.word	0x00000000
        /*0010*/ 	.short	0x0004
        /*0012*/ 	.short	0x001c
        /*0014*/ 	.byte	0x00, 0xf0, 0x11, 0x00


	//----- nvinfo : EIATTR_KPARAM_INFO
	.align		4
.L_9:
        /*0018*/ 	.byte	0x04, 0x17
        /*001a*/ 	.short	(.L_11 - .L_10)
.L_10:
        /*001c*/ 	.word	0x00000000
        /*0020*/ 	.short	0x0003
        /*0022*/ 	.short	0x0018
        /*0024*/ 	.byte	0x00, 0xf0, 0x11, 0x00


	//----- nvinfo : EIATTR_KPARAM_INFO
	.align		4
.L_11:
        /*0028*/ 	.byte	0x04, 0x17
        /*002a*/ 	.short	(.L_13 - .L_12)
.L_12:
        /*002c*/ 	.word	0x00000000
        /*0030*/ 	.short	0x0002
        /*0032*/ 	.short	0x0010
        /*0034*/ 	.byte	0x00, 0xf5, 0x21, 0x00


	//----- nvinfo : EIATTR_KPARAM_INFO
	.align		4
.L_13:
        /*0038*/ 	.byte	0x04, 0x17
        /*003a*/ 	.short	(.L_15 - .L_14)
.L_14:
        /*003c*/ 	.word	0x00000000
        /*0040*/ 	.short	0x0001
        /*0042*/ 	.short	0x0008
        /*0044*/ 	.byte	0x00, 0xf5, 0x21, 0x00


	//----- nvinfo : EIATTR_KPARAM_INFO
	.align		4
.L_15:
        /*0048*/ 	.byte	0x04, 0x17
        /*004a*/ 	.short	(.L_17 - .L_16)
.L_16:
        /*004c*/ 	.word	0x00000000
        /*0050*/ 	.short	0x0000
        /*0052*/ 	.short	0x0000
        /*0054*/ 	.byte	0x00, 0xf5, 0x21, 0x00


	//----- nvinfo : EIATTR_SPARSE_MMA_MASK
	.align		4
.L_17:
        /*0058*/ 	.byte	0x03, 0x50
        /*005a*/ 	.short	0x0000


	//----- nvinfo : EIATTR_MAXREG_COUNT
	.align		4
        /*005c*/ 	.byte	0x03, 0x1b
        /*005e*/ 	.short	0x00ff


	//----- nvinfo : EIATTR_NUM_BARRIERS
	.align		4
        /*0060*/ 	.byte	0x02, 0x4c
        /*0062*/ 	.byte	0x01
	.zero		1


	//----- nvinfo : EIATTR_MERCURY_ISA_VERSION
	.align		4
        /*0064*/ 	.byte	0x03, 0x5f
        /*0066*/ 	.short	0x0101


	//----- nvinfo : EIATTR_VRC_CTA_INIT_COUNT
	.align		4
        /*0068*/ 	.byte	0x02, 0x4a
	.zero		1
	.zero		1


	//----- nvinfo : EIATTR_EXIT_INSTR_OFFSETS
	.align		4
        /*006c*/ 	.byte	0x04, 0x1c
        /*006e*/ 	.short	(.L_19 - .L_18)


	//   ....[0]....
.L_18:
        /*0070*/ 	.word	0x00001030


	//   ....[1]....
        /*0074*/ 	.word	0x00001c70


	//----- nvinfo : EIATTR_CBANK_PARAM_SIZE
	.align		4
.L_19:
        /*0078*/ 	.byte	0x03, 0x19
        /*007a*/ 	.short	0x0020


	//----- nvinfo : EIATTR_PARAM_CBANK
	.align		4
        /*007c*/ 	.byte	0x04, 0x0a
        /*007e*/ 	.short	(.L_21 - .L_20)
	.align		4
.L_20:
        /*0080*/ 	.word	index@(.nv.constant0._Z19matVecMultSharedMemPKfS0_Pfjj)
        /*0084*/ 	.short	0x0380
        /*0086*/ 	.short	0x0020


	//----- nvinfo : EIATTR_SW_WAR
	.align		4
.L_21:
        /*0088*/ 	.byte	0x04, 0x36
        /*008a*/ 	.short	(.L_23 - .L_22)
.L_22:
        /*008c*/ 	.word	0x00000008
.L_23:


//--------------------- .nv.callgraph             --------------------------
	.section	.nv.callgraph,"",@"SHT_CUDA_CALLGRAPH"
	.align	4
	.sectionentsize	8
	.align		4
        /*0000*/ 	.word	0x00000000
	.align		4
        /*0004*/ 	.word	0xffffffff
	.align		4
        /*0008*/ 	.word	0x00000000
	.align		4
        /*000c*/ 	.word	0xfffffffe
	.align		4
        /*0010*/ 	.word	0x00000000
	.align		4
        /*0014*/ 	.word	0xfffffffd
	.align		4
        /*0018*/ 	.word	0x00000000
	.align		4
        /*001c*/ 	.word	0xfffffffc


//--------------------- .text._Z19matVecMultSharedMemPKfS0_Pfjj --------------------------
	.section	.text._Z19matVecMultSharedMemPKfS0_Pfjj,"ax",@progbits
	.align	128
        .global         _Z19matVecMultSharedMemPKfS0_Pfjj
        .type           _Z19matVecMultSharedMemPKfS0_Pfjj,@function
        .size           _Z19matVecMultSharedMemPKfS0_Pfjj,(.L_x_15 - _Z19matVecMultSharedMemPKfS0_Pfjj)
        .other          _Z19matVecMultSharedMemPKfS0_Pfjj,@"STO_CUDA_ENTRY STV_DEFAULT"
_Z19matVecMultSharedMemPKfS0_Pfjj:
.text._Z19matVecMultSharedMemPKfS0_Pfjj:
[----:B------:R-:W-:Y:S01]  /*0000*/  LDC R1, c[0x0][0x37c] ;  /* 0x0000df00ff017b82 */ /* 0x000fe20000000800 */
[----:B------:R-:W0:Y:S01]  /*0010*/  LDCU UR8, c[0x0][0x360] ;  /* 0x00006c00ff0877ac */ /* 0x000e220008000800 */
[----:B------:R-:W1:Y:S01]  /*0020*/  S2R R7, SR_TID.X ;  /* 0x0000000000077919 */ /* 0x000e620000002100 */
[----:B------:R-:W2:Y:S01]  /*0030*/  LDCU UR4, c[0x0][0x39c] ;  /* 0x00007380ff0477ac */ /* 0x000ea20008000800 */
[----:B------:R-:W3:Y:S01]  /*0040*/  LDCU.64 UR6, c[0x0][0x358] ;  /* 0x00006b00ff0677ac */ /* 0x000ee20008000a00 */
[----:B0-----:R-:W0:Y:S01]  /*0050*/  I2F.U32.RP R4, UR8 ;  /* 0x0000000800047d06 */ /* 0x001e220008209000 */
[----:B------:R-:W-:Y:S02]  /*0060*/  ISETP.NE.U32.AND P2, PT, RZ, UR8, PT ;  /* 0x00000008ff007c0c */ /* 0x000fe4000bf45070 */
[----:B--2---:R-:W-:-:S05]  /*0070*/  MOV R0, UR4 ;  /* 0x0000000400007c02 */ /* 0x004fca0008000f00 */
[----:B0-----:R-:W0:Y:S02]  /*0080*/  MUFU.RCP R4, R4 ;  /* 0x0000000400047308 */ /* 0x001e240000001000 */
[----:B0-----:R-:W-:-:S06]  /*0090*/  IADD3 R2, PT, PT, R4, 0xffffffe, RZ ;  /* 0x0ffffffe04027810 */ /* 0x001fcc0007ffe0ff */
[----:B------:R0:W2:Y:S02]  /*00a0*/  F2I.FTZ.U32.TRUNC.NTZ R3, R2 ;  /* 0x0000000200037305 */ /* 0x0000a4000021f000 */
[----:B0-----:R-:W-:Y:S01]  /*00b0*/  IMAD.MOV.U32 R2, RZ, RZ, RZ ;  /* 0x000000ffff027224 */ /* 0x001fe200078e00ff */
[----:B--2---:R-:W-:-:S05]  /*00c0*/  IADD3 R5, PT, PT, RZ, -R3, RZ ;  /* 0x80000003ff057210 */ /* 0x004fca0007ffe0ff */
[----:B------:R-:W-:-:S04]  /*00d0*/  IMAD R5, R5, UR8, RZ ;  /* 0x0000000805057c24 */ /* 0x000fc8000f8e02ff */
[----:B------:R-:W-:-:S06]  /*00e0*/  IMAD.HI.U32 R3, R3, R5, R2 ;  /* 0x0000000503037227 */ /* 0x000fcc00078e0002 */
[----:B------:R-:W-:-:S05]  /*00f0*/  IMAD.HI.U32 R8, R3, R0, RZ ;  /* 0x0000000003087227 */ /* 0x000fca00078e00ff */
[----:B------:R-:W-:-:S05]  /*0100*/  IADD3 R3, PT, PT, -R8, RZ, RZ ;  /* 0x000000ff08037210 */ /* 0x000fca0007ffe1ff */
[----:B------:R-:W-:-:S05]  /*0110*/  IMAD R3, R3, UR8, R0 ;  /* 0x0000000803037c24 */ /* 0x000fca000f8e0200 */
[----:B------:R-:W-:-:S13]  /*0120*/  ISETP.GE.U32.AND P0, PT, R3, UR8, PT ;  /* 0x0000000803007c0c */ /* 0x000fda000bf06070 */
[----:B------:R-:W-:Y:S01]  /*0130*/  @P0 VIADD R3, R3, -UR8 ;  /* 0x8000000803030c36 */ /* 0x000fe20008000000 */
[----:B------:R-:W-:-:S04]  /*0140*/  @P0 IADD3 R8, PT, PT, R8, 0x1, RZ ;  /* 0x0000000108080810 */ /* 0x000fc80007ffe0ff */
[----:B------:R-:W-:-:S13]  /*0150*/  ISETP.GE.U32.AND P1, PT, R3, UR8, PT ;  /* 0x0000000803007c0c */ /* 0x000fda000bf26070 */
[----:B------:R-:W-:Y:S02]  /*0160*/  @P1 IADD3 R8, PT, PT, R8, 0x1, RZ ;  /* 0x0000000108081810 */ /* 0x000fe40007ffe0ff */
[----:B------:R-:W-:-:S05]  /*0170*/  @!P2 LOP3.LUT R8, RZ, UR8, RZ, 0x33, !PT ;  /* 0x00000008ff08ac12 */ /* 0x000fca000f8e33ff */
[----:B------:R-:W-:-:S05]  /*0180*/  VIADD R2, R8, 0x1 ;  /* 0x0000000108027836 */ /* 0x000fca0000000000 */
[----:B------:R-:W-:-:S13]  /*0190*/  ISETP.NE.AND P0, PT, R2, RZ, PT ;  /* 0x000000ff0200720c */ /* 0x000fda0003f05270 */
[----:B-1-3--:R-:W-:Y:S05]  /*01a0*/  @!P0 BRA `(.L_x_0) ;  /* 0x0000000c008c8947 */ /* 0x00afea0003800000 */
[C---:B------:R-:W-:Y:S01]  /*01b0*/  ISETP.GE.U32.AND P0, PT, R8.reuse, 0x3, PT ;  /* 0x000000030800780c */ /* 0x040fe20003f06070 */
[----:B------:R-:W-:Y:S02]  /*01c0*/  HFMA2 R5, -RZ, RZ, 0, 0 ;  /* 0x00000000ff057431 */ /* 0x000fe400000001ff */
[----:B------:R-:W-:Y:S01]  /*01d0*/  IMAD R8, R8, R7, R7 ;  /* 0x0000000708087224 */ /* 0x000fe200078e0207 */
[----:B------:R-:W-:-:S09]  /*01e0*/  LOP3.LUT R6, R2, 0x3, RZ, 0xc0, !PT ;  /* 0x0000000302067812 */ /* 0x000fd200078ec0ff */
[----:B------:R-:W-:Y:S05]  /*01f0*/  @!P0 BRA `(.L_x_1) ;  /* 0x0000000c002c8947 */ /* 0x000fea0003800000 */
[----:B------:R-:W0:Y:S01]  /*0200*/  S2UR UR5, SR_CgaCtaId ;  /* 0x00000000000579c3 */ /* 0x000e220000008800 */
[----:B------:R-:W-:Y:S01]  /*0210*/  LOP3.LUT R5, R2, 0xfffffffc, RZ, 0xc0, !PT ;  /* 0xfffffffc02057812 */ /* 0x000fe200078ec0ff */
[----:B------:R-:W-:Y:S01]  /*0220*/  UMOV UR4, 0x400 ;  /* 0x0000040000047882 */ /* 0x000fe20000000000 */
[----:B------:R-:W-:Y:S02]  /*0230*/  VIADD R3, R8, 0x3 ;  /* 0x0000000308037836 */ /* 0x000fe40000000000 */
[----:B------:R-:W-:-:S04]  /*0240*/  IADD3 R4, PT, PT, -R5, RZ, RZ ;  /* 0x000000ff05047210 */ /* 0x000fc80007ffe1ff */
[----:B------:R-:W-:Y:S01]  /*0250*/  ISETP.GE.AND P0, PT, R4, RZ, PT ;  /* 0x000000ff0400720c */ /* 0x000fe20003f06270 */
[----:B0-----:R-:W-:-:S06]  /*0260*/  ULEA UR4, UR5, UR4, 0x18 ;  /* 0x0000000405047291 */ /* 0x001fcc000f8ec0ff */
[----:B------:R-:W-:-:S04]  /*0270*/  LEA R2, R8, UR4, 0x2 ;  /* 0x0000000408027c11 */ /* 0x000fc8000f8e10ff */
[----:B------:R-:W-:Y:S02]  /*0280*/  IADD3 R2, PT, PT, R2, 0x8, RZ ;  /* 0x0000000802027810 */ /* 0x000fe40007ffe0ff */
[----:B------:R-:W-:Y:S05]  /*0290*/  @P0 BRA `(.L_x_2) ;  /* 0x0000000800900947 */ /* 0x000fea0003800000 */
[----:B------:R-:W-:Y:S02]  /*02a0*/  IADD3 R9, PT, PT, -R4, RZ, RZ ;  /* 0x000000ff04097210 */ /* 0x000fe40007ffe1ff */
[----:B------:R-:W-:Y:S02]  /*02b0*/  PLOP3.LUT P0, PT, PT, PT, PT, 0x80, 0x8 ;  /* 0x000000000008781c */ /* 0x000fe40003f0f070 */
[----:B------:R-:W-:-:S13]  /*02c0*/  ISETP.GT.AND P1, PT, R9, 0xc, PT ;  /* 0x0000000c0900780c */ /* 0x000fda0003f24270 */
[----:B------:R-:W-:Y:S05]  /*02d0*/  @!P1 BRA `(.L_x_3) ;  /* 0x0000000400989947 */ /* 0x000fea0003800000 */
[----:B------:R-:W0:Y:S01]  /*02e0*/  LDC R0, c[0x0][0x39c] ;  /* 0x0000e700ff007b82 */ /* 0x000e220000000800 */
[----:B------:R-:W-:-:S13]  /*02f0*/  PLOP3.LUT P0, PT, PT, PT, PT, 0x8, 0x80 ;  /* 0x000000000080781c */ /* 0x000fda0003f0e170 */
.L_x_4:
[C---:B------:R-:W-:Y:S01]  /*0300*/  VIADD R19, R3.reuse, 0xfffffffe ;  /* 0xfffffffe03137836 */ /* 0x040fe20000000000 */
[C---:B------:R-:W-:Y:S01]  /*0310*/  IADD3 R21, PT, PT, R3.reuse, -0x3, RZ ;  /* 0xfffffffd03157810 */ /* 0x040fe20007ffe0ff */
[C---:B------:R-:W-:Y:S01]  /*0320*/  VIADD R9, R3.reuse, 0x4 ;  /* 0x0000000403097836 */ /* 0x040fe20000000000 */
[----:B------:R-:W-:Y:S02]  /*0330*/  IADD3 R23, PT, PT, R3, -0x1, RZ ;  /* 0xffffffff03177810 */ /* 0x000fe40007ffe0ff */
[-C--:B0-----:R-:W-:Y:S02]  /*0340*/  ISETP.GE.U32.AND P3, PT, R19, R0.reuse, PT ;  /* 0x000000001300720c */ /* 0x081fe40003f66070 */
[-C--:B------:R-:W-:Y:S02]  /*0350*/  ISETP.GE.U32.AND P2, PT, R21, R0.reuse, PT ;  /* 0x000000001500720c */ /* 0x080fe40003f46070 */
[-C--:B------:R-:W-:Y:S02]  /*0360*/  ISETP.GE.U32.AND P4, PT, R23, R0.reuse, PT ;  /* 0x000000001700720c */ /* 0x080fe40003f86070 */
[----:B------:R-:W-:-:S07]  /*0370*/  ISETP.GE.U32.AND P6, PT, R9, R0, PT ;  /* 0x000000000900720c */ /* 0x000fce0003fc6070 */
[----:B------:R-:W0:Y:S08]  /*0380*/  @!P3 LDC.64 R12, c[0x0][0x388] ;  /* 0x0000e200ff0cbb82 */ /* 0x000e300000000a00 */
[----:B------:R-:W1:Y:S08]  /*0390*/  @!P2 LDC.64 R16, c[0x0][0x388] ;  /* 0x0000e200ff10ab82 */ /* 0x000e700000000a00 */
[----:B------:R-:W2:Y:S08]  /*03a0*/  @!P4 LDC.64 R14, c[0x0][0x388] ;  /* 0x0000e200ff0ecb82 */ /* 0x000eb00000000a00 */
[----:B------:R-:W3:Y:S01]  /*03b0*/  @!P6 LDC.64 R10, c[0x0][0x388] ;  /* 0x0000e200ff0aeb82 */ /* 0x000ee20000000a00 */
[----:B0-----:R-:W-:-:S06]  /*03c0*/  @!P3 IMAD.WIDE.U32 R12, R19, 0x4, R12 ;  /* 0x00000004130cb825 */ /* 0x001fcc00078e000c */
[----:B------:R-:W4:Y:S01]  /*03d0*/  @!P3 LDG.E R13, desc[UR6][R12.64] ;  /* 0x000000060c0db981 */ /* 0x000f22000c1e1900 */
[----:B-1----:R-:W-:-:S06]  /*03e0*/  @!P2 IMAD.WIDE.U32 R16, R21, 0x4, R16 ;  /* 0x000000041510a825 */ /* 0x002fcc00078e0010 */
[----:B------:R-:W5:Y:S01]  /*03f0*/  @!P2 LDG.E R17, desc[UR6][R16.64] ;  /* 0x000000061011a981 */ /* 0x000f62000c1e1900 */
[----:B--2---:R-:W-:-:S06]  /*0400*/  @!P4 IMAD.WIDE.U32 R14, R23, 0x4, R14 ;  /* 0x00000004170ec825 */ /* 0x004fcc00078e000e */
[----:B------:R-:W2:Y:S01]  /*0410*/  @!P4 LDG.E R15, desc[UR6][R14.64] ;  /* 0x000000060e0fc981 */ /* 0x000ea2000c1e1900 */
[----:B---3--:R-:W-:-:S05]  /*0420*/  @!P6 IMAD.WIDE.U32 R10, R9, 0x4, R10 ;  /* 0x00000004090ae825 */ /* 0x008fca00078e000a */
[----:B------:R0:W3:Y:S01]  /*0430*/  @!P6 LDG.E R22, desc[UR6][R10.64] ;  /* 0x000000060a16e981 */ /* 0x0000e2000c1e1900 */
[----:B------:R-:W-:-:S04]  /*0440*/  IADD3 R24, PT, PT, R3, 0x2, RZ ;  /* 0x0000000203187810 */ /* 0x000fc80007ffe0ff */
[----:B------:R-:W-:Y:S01]  /*0450*/  ISETP.GE.U32.AND P1, PT, R24, R0, PT ;  /* 0x000000001800720c */ /* 0x000fe20003f26070 */
[C---:B------:R-:W-:Y:S01]  /*0460*/  VIADD R27, R3.reuse, 0x3 ;  /* 0x00000003031b7836 */ /* 0x040fe20000000000 */
[C---:B------:R-:W-:Y:S01]  /*0470*/  IADD3 R29, PT, PT, R3.reuse, 0x1, RZ ;  /* 0x00000001031d7810 */ /* 0x040fe20007ffe0ff */
[C---:B------:R-:W-:Y:S01]  /*0480*/  VIADD R25, R3.reuse, 0x5 ;  /* 0x0000000503197836 */ /* 0x040fe20000000000 */
[C---:B------:R-:W-:Y:S02]  /*0490*/  IADD3 R9, PT, PT, R3.reuse, 0x8, RZ ;  /* 0x0000000803097810 */ /* 0x040fe40007ffe0ff */
[----:B------:R-:W-:-:S04]  /*04a0*/  IADD3 R23, PT, PT, R3, 0x6, RZ ;  /* 0x0000000603177810 */ /* 0x000fc80007ffe0ff */
[----:B------:R-:W-:-:S03]  /*04b0*/  ISETP.GE.U32.AND P5, PT, R23, R0, PT ;  /* 0x000000001700720c */ /* 0x000fc60003fa6070 */
[----:B------:R-:W1:Y:S10]  /*04c0*/  @!P1 LDC.64 R18, c[0x0][0x388] ;  /* 0x0000e200ff129b82 */ /* 0x000e740000000a00 */
[----:B0-----:R-:W0:Y:S01]  /*04d0*/  @!P5 LDC.64 R10, c[0x0][0x388] ;  /* 0x0000e200ff0adb82 */ /* 0x001e220000000a00 */
[----:B-1----:R-:W-:-:S06]  /*04e0*/  @!P1 IMAD.WIDE.U32 R18, R24, 0x4, R18 ;  /* 0x0000000418129825 */ /* 0x002fcc00078e0012 */
[----:B------:R-:W3:Y:S01]  /*04f0*/  @!P1 LDG.E R19, desc[UR6][R18.64] ;  /* 0x0000000612139981 */ /* 0x000ee2000c1e1900 */
[----:B0-----:R-:W-:-:S06]  /*0500*/  @!P5 IMAD.WIDE.U32 R10, R23, 0x4, R10 ;  /* 0x00000004170ad825 */ /* 0x001fcc00078e000a */
[----:B------:R-:W3:Y:S04]  /*0510*/  @!P5 LDG.E R11, desc[UR6][R10.64] ;  /* 0x000000060a0bd981 */ /* 0x000ee8000c1e1900 */
[----:B----4-:R0:W-:Y:S01]  /*0520*/  @!P3 STS [R2+-0x4], R13 ;  /* 0xfffffc0d0200b388 */ /* 0x0101e20000000800 */
[----:B------:R-:W-:-:S03]  /*0530*/  ISETP.GE.U32.AND P3, PT, R27, R0, PT ;  /* 0x000000001b00720c */ /* 0x000fc60003f66070 */
[----:B-----5:R-:W-:Y:S01]  /*0540*/  @!P2 STS [R2+-0x8], R17 ;  /* 0xfffff8110200a388 */ /* 0x020fe20000000800 */
[----:B------:R-:W-:-:S09]  /*0550*/  ISETP.GE.U32.AND P2, PT, R29, R0, PT ;  /* 0x000000001d00720c */ /* 0x000fd20003f46070 */
[----:B0-----:R-:W0:Y:S01]  /*0560*/  @!P3 LDC.64 R12, c[0x0][0x388] ;  /* 0x0000e200ff0cbb82 */ /* 0x001e220000000a00 */
[----:B--2---:R1:W-:Y:S01]  /*0570*/  @!P4 STS [R2], R15 ;  /* 0x0000000f0200c388 */ /* 0x0043e20000000800 */
[----:B------:R-:W-:-:S03]  /*0580*/  ISETP.GE.U32.AND P4, PT, R9, R0, PT ;  /* 0x000000000900720c */ /* 0x000fc60003f86070 */
[----:B---3--:R-:W-:Y:S01]  /*0590*/  @!P6 STS [R2+0x14], R22 ;  /* 0x000014160200e388 */ /* 0x008fe20000000800 */
[----:B------:R-:W-:Y:S02]  /*05a0*/  ISETP.GE.U32.AND P6, PT, R25, R0, PT ;  /* 0x000000001900720c */ /* 0x000fe40003fc6070 */
[----:B------:R-:W2:Y:S08]  /*05b0*/  @!P2 LDC.64 R20, c[0x0][0x388] ;  /* 0x0000e200ff14ab82 */ /* 0x000eb00000000a00 */
[----:B-1----:R-:W1:Y:S08]  /*05c0*/  @!P4 LDC.64 R14, c[0x0][0x388] ;  /* 0x0000e200ff0ecb82 */ /* 0x002e700000000a00 */
[----:B------:R-:W3:Y:S01]  /*05d0*/  @!P6 LDC.64 R16, c[0x0][0x388] ;  /* 0x0000e200ff10eb82 */ /* 0x000ee20000000a00 */
[----:B0-----:R-:W-:-:S06]  /*05e0*/  @!P3 IMAD.WIDE.U32 R12, R27, 0x4, R12 ;  /* 0x000000041b0cb825 */ /* 0x001fcc00078e000c */
[----:B------:R-:W4:Y:S01]  /*05f0*/  @!P3 LDG.E R13, desc[UR6][R12.64] ;  /* 0x000000060c0db981 */ /* 0x000f22000c1e1900 */
[----:B--2---:R-:W-:-:S06]  /*0600*/  @!P2 IMAD.WIDE.U32 R20, R29, 0x4, R20 ;  /* 0x000000041d14a825 */ /* 0x004fcc00078e0014 */
[----:B------:R-:W2:Y:S01]  /*0610*/  @!P2 LDG.E R21, desc[UR6][R20.64] ;  /* 0x000000061415a981 */ /* 0x000ea2000c1e1900 */
[----:B-1----:R-:W-:-:S06]  /*0620*/  @!P4 IMAD.WIDE.U32 R14, R9, 0x4, R14 ;  /* 0x00000004090ec825 */ /* 0x002fcc00078e000e */
[----:B------:R-:W5:Y:S01]  /*0630*/  @!P4 LDG.E R15, desc[UR6][R14.64] ;  /* 0x000000060e0fc981 */ /* 0x000f62000c1e1900 */
[----:B---3--:R-:W-:-:S06]  /*0640*/  @!P6 IMAD.WIDE.U32 R16, R25, 0x4, R16 ;  /* 0x000000041910e825 */ /* 0x008fcc00078e0010 */
[----:B------:R-:W3:Y:S01]  /*0650*/  @!P6 LDG.E R17, desc[UR6][R16.64] ;  /* 0x000000061011e981 */ /* 0x000ee2000c1e1900 */
[----:B------:R-:W-:-:S03]  /*0660*/  IADD3 R27, PT, PT, R3, 0x7, RZ ;  /* 0x00000007031b7810 */ /* 0x000fc60007ffe0ff */
[----:B------:R0:W-:Y:S01]  /*0670*/  @!P1 STS [R2+0xc], R19 ;  /* 0x00000c1302009388 */ /* 0x0001e20000000800 */
[-C--:B------:R-:W-:Y:S01]  /*0680*/  ISETP.GE.U32.AND P1, PT, R27, R0.reuse, PT ;  /* 0x000000001b00720c */ /* 0x080fe20003f26070 */
[C---:B------:R-:W-:Y:S01]  /*0690*/  VIADD R25, R3.reuse, 0xa ;  /* 0x0000000a03197836 */ /* 0x040fe20000000000 */
[C---:B------:R-:W-:Y:S02]  /*06a0*/  IADD3 R29, PT, PT, R3.reuse, 0xc, RZ ;  /* 0x0000000c031d7810 */ /* 0x040fe40007ffe0ff */
[C---:B------:R-:W-:Y:S02]  /*06b0*/  IADD3 R23, PT, PT, R3.reuse, 0x9, RZ ;  /* 0x0000000903177810 */ /* 0x040fe40007ffe0ff */
[----:B------:R-:W-:Y:S01]  /*06c0*/  IADD3 R9, PT, PT, R3, 0xb, RZ ;  /* 0x0000000b03097810 */ /* 0x000fe20007ffe0ff */
[----:B------:R-:W-:Y:S03]  /*06d0*/  @!P5 STS [R2+0x1c], R11 ;  /* 0x00001c0b0200d388 */ /* 0x000fe60000000800 */
[----:B------:R-:W-:-:S03]  /*06e0*/  ISETP.GE.U32.AND P5, PT, R9, R0, PT ;  /* 0x000000000900720c */ /* 0x000fc60003fa6070 */
[----:B0-----:R-:W0:Y:S02]  /*06f0*/  @!P1 LDC.64 R18, c[0x0][0x388] ;  /* 0x0000e200ff129b82 */ /* 0x001e240000000a00 */
[----:B0-----:R-:W-:-:S06]  /*0700*/  @!P1 IMAD.WIDE.U32 R18, R27, 0x4, R18 ;  /* 0x000000041b129825 */ /* 0x001fcc00078e0012 */
[----:B------:R-:W3:Y:S04]  /*0710*/  @!P1 LDG.E R19, desc[UR6][R18.64] ;  /* 0x0000000612139981 */ /* 0x000ee8000c1e1900 */
[----:B----4-:R-:W-:Y:S01]  /*0720*/  @!P3 STS [R2+0x10], R13 ;  /* 0x0000100d0200b388 */ /* 0x010fe20000000800 */
[----:B------:R-:W-:-:S03]  /*0730*/  ISETP.GE.U32.AND P3, PT, R23, R0, PT ;  /* 0x000000001700720c */ /* 0x000fc60003f66070 */
[----:B--2---:R0:W-:Y:S01]  /*0740*/  @!P2 STS [R2+0x8], R21 ;  /* 0x000008150200a388 */ /* 0x0041e20000000800 */
[----:B------:R-:W-:-:S03]  /*0750*/  ISETP.GE.U32.AND P2, PT, R3, R0, PT ;  /* 0x000000000300720c */ /* 0x000fc60003f46070 */
[----:B-----5:R-:W-:Y:S01]  /*0760*/  @!P4 STS [R2+0x24], R15 ;  /* 0x0000240f0200c388 */ /* 0x020fe20000000800 */
[----:B------:R-:W-:-:S09]  /*0770*/  ISETP.GE.U32.AND P4, PT, R25, R0, PT ;  /* 0x000000001900720c */ /* 0x000fd20003f86070 */
[----:B0-----:R-:W0:Y:S01]  /*0780*/  @!P2 LDC.64 R20, c[0x0][0x388] ;  /* 0x0000e200ff14ab82 */ /* 0x001e220000000a00 */
[----:B---3--:R1:W-:Y:S01]  /*0790*/  @!P6 STS [R2+0x18], R17 ;  /* 0x000018110200e388 */ /* 0x0083e20000000800 */
[----:B------:R-:W-:-:S06]  /*07a0*/  ISETP.GE.U32.AND P6, PT, R29, R0, PT ;  /* 0x000000001d00720c */ /* 0x000fcc0003fc6070 */
[----:B------:R-:W2:Y:S08]  /*07b0*/  @!P4 LDC.64 R12, c[0x0][0x388] ;  /* 0x0000e200ff0ccb82 */ /* 0x000eb00000000a00 */
[----:B------:R-:W3:Y:S08]  /*07c0*/  @!P6 LDC.64 R10, c[0x0][0x388] ;  /* 0x0000e200ff0aeb82 */ /* 0x000ef00000000a00 */
[----:B-1----:R-:W1:Y:S08]  /*07d0*/  @!P3 LDC.64 R16, c[0x0][0x388] ;  /* 0x0000e200ff10bb82 */ /* 0x002e700000000a00 */
[----:B------:R-:W4:Y:S01]  /*07e0*/  @!P5 LDC.64 R14, c[0x0][0x388] ;  /* 0x0000e200ff0edb82 */ /* 0x000f220000000a00 */
[----:B--2---:R-:W-:-:S04]  /*07f0*/  @!P4 IMAD.WIDE.U32 R12, R25, 0x4, R12 ;  /* 0x00000004190cc825 */ /* 0x004fc800078e000c */
[----:B0-----:R-:W-:Y:S02]  /*0800*/  @!P2 IMAD.WIDE.U32 R20, R3, 0x4, R20 ;  /* 0x000000040314a825 */ /* 0x001fe400078e0014 */
[----:B------:R-:W2:Y:S02]  /*0810*/  @!P4 LDG.E R13, desc[UR6][R12.64] ;  /* 0x000000060c0dc981 */ /* 0x000ea4000c1e1900 */
[----:B---3--:R-:W-:Y:S02]  /*0820*/  @!P6 IMAD.WIDE.U32 R10, R29, 0x4, R10 ;  /* 0x000000041d0ae825 */ /* 0x008fe400078e000a */
[----:B------:R-:W3:Y:S04]  /*0830*/  @!P2 LDG.E R21, desc[UR6][R20.64] ;  /* 0x000000061415a981 */ /* 0x000ee8000c1e1900 */
[----:B------:R-:W5:Y:S01]  /*0840*/  @!P6 LDG.E R11, desc[UR6][R10.64] ;  /* 0x000000060a0be981 */ /* 0x000f62000c1e1900 */
[----:B-1----:R-:W-:-:S06]  /*0850*/  @!P3 IMAD.WIDE.U32 R16, R23, 0x4, R16 ;  /* 0x000000041710b825 */ /* 0x002fcc00078e0010 */
[----:B------:R-:W5:Y:S01]  /*0860*/  @!P3 LDG.E R17, desc[UR6][R16.64] ;  /* 0x000000061011b981 */ /* 0x000f62000c1e1900 */
[----:B----4-:R-:W-:-:S06]  /*0870*/  @!P5 IMAD.WIDE.U32 R14, R9, 0x4, R14 ;  /* 0x00000004090ed825 */ /* 0x010fcc00078e000e */
[----:B------:R-:W4:Y:S01]  /*0880*/  @!P5 LDG.E R15, desc[UR6][R14.64] ;  /* 0x000000060e0fd981 */ /* 0x000f22000c1e1900 */
[----:B------:R-:W-:-:S03]  /*0890*/  VIADD R4, R4, 0x10 ;  /* 0x0000001004047836 */ /* 0x000fc60000000000 */
[----:B------:R-:W-:Y:S02]  /*08a0*/  @!P1 STS [R2+0x20], R19 ;  /* 0x0000201302009388 */ /* 0x000fe40000000800 */
[----:B------:R-:W-:Y:S02]  /*08b0*/  ISETP.GE.AND P1, PT, R4, -0xc, PT ;  /* 0xfffffff40400780c */ /* 0x000fe40003f26270 */
[----:B------:R-:W-:Y:S01]  /*08c0*/  IADD3 R3, PT, PT, R3, 0x10, RZ ;  /* 0x0000001003037810 */ /* 0x000fe20007ffe0ff */
[----:B--2---:R-:W-:Y:S04]  /*08d0*/  @!P4 STS [R2+0x2c], R13 ;  /* 0x00002c0d0200c388 */ /* 0x004fe80000000800 */
[----:B---3--:R-:W-:Y:S04]  /*08e0*/  @!P2 STS [R2+0x4], R21 ;  /* 0x000004150200a388 */ /* 0x008fe80000000800 */
[----:B-----5:R-:W-:Y:S04]  /*08f0*/  @!P6 STS [R2+0x34], R11 ;  /* 0x0000340b0200e388 */ /* 0x020fe80000000800 */
[----:B------:R-:W-:Y:S04]  /*0900*/  @!P3 STS [R2+0x28], R17 ;  /* 0x000028110200b388 */ /* 0x000fe80000000800 */
[----:B----4-:R0:W-:Y:S02]  /*0910*/  @!P5 STS [R2+0x30], R15 ;  /* 0x0000300f0200d388 */ /* 0x0101e40000000800 */
[----:B0-----:R-:W-:Y:S01]  /*0920*/  IADD3 R2, PT, PT, R2, 0x40, RZ ;  /* 0x0000004002027810 */ /* 0x001fe20007ffe0ff */
[----:B------:R-:W-:Y:S06]  /*0930*/  @!P1 BRA `(.L_x_4) ;  /* 0xfffffff800709947 */ /* 0x000fec000383ffff */
.L_x_3:
[----:B------:R-:W-:-:S05]  /*0940*/  IMAD.MOV R9, RZ, RZ, -R4 ;  /* 0x000000ffff097224 */ /* 0x000fca00078e0a04 */
[----:B------:R-:W-:-:S13]  /*0950*/  ISETP.GT.AND P1, PT, R9, 0x4, PT ;  /* 0x000000040900780c */ /* 0x000fda0003f24270 */
[----:B------:R-:W-:Y:S05]  /*0960*/  @!P1 BRA `(.L_x_5) ;  /* 0x0000000000d49947 */ /* 0x000fea0003800000 */
[----:B------:R-:W-:-:S04]  /*0970*/  IADD3 R9, PT, PT, R3, 0x1, RZ ;  /* 0x0000000103097810 */ /* 0x000fc80007ffe0ff */
[----:B------:R-:W-:-:S13]  /*0980*/  ISETP.GE.U32.AND P2, PT, R9, R0, PT ;  /* 0x000000000900720c */ /* 0x000fda0003f46070 */
[----:B------:R-:W0:Y:S02]  /*0990*/  @!P2 LDC.64 R12, c[0x0][0x388] ;  /* 0x0000e200ff0cab82 */ /* 0x000e240000000a00 */
[----:B0-----:R-:W-:-:S05]  /*09a0*/  @!P2 IMAD.WIDE.U32 R12, R9, 0x4, R12 ;  /* 0x00000004090ca825 */ /* 0x001fca00078e000c */
[----:B------:R-:W2:Y:S01]  /*09b0*/  @!P2 LDG.E R15, desc[UR6][R12.64] ;  /* 0x000000060c0fa981 */ /* 0x000ea2000c1e1900 */
[C---:B------:R-:W-:Y:S01]  /*09c0*/  IADD3 R17, PT, PT, R3.reuse, -0x2, RZ ;  /* 0xfffffffe03117810 */ /* 0x040fe20007ffe0ff */
[C---:B------:R-:W-:Y:S01]  /*09d0*/  VIADD R9, R3.reuse, 0x4 ;  /* 0x0000000403097836 */ /* 0x040fe20000000000 */
[----:B------:R-:W-:Y:S02]  /*09e0*/  IADD3 R27, PT, PT, R3, 0x2, RZ ;  /* 0x00000002031b7810 */ /* 0x000fe40007ffe0ff */
[CC--:B------:R-:W-:Y:S01]  /*09f0*/  ISETP.GE.U32.AND P1, PT, R17.reuse, R0.reuse, PT ;  /* 0x000000001100720c */ /* 0x0c0fe20003f26070 */
[----:B------:R-:W-:Y:S01]  /*0a00*/  VIADD R19, R17, 0x1 ;  /* 0x0000000111137836 */ /* 0x000fe20000000000 */
[----:B------:R-:W-:Y:S02]  /*0a10*/  IADD3 R29, PT, PT, R3, -0x3, RZ ;  /* 0xfffffffd031d7810 */ /* 0x000fe40007ffe0ff */
[----:B------:R-:W-:Y:S02]  /*0a20*/  IADD3 R25, PT, PT, R27, 0x1, RZ ;  /* 0x000000011b197810 */ /* 0x000fe40007ffe0ff */
[----:B------:R-:W-:-:S02]  /*0a30*/  ISETP.GE.U32.AND P0, PT, R19, R0, PT ;  /* 0x000000001300720c */ /* 0x000fc40003f06070 */
[-C--:B------:R-:W-:Y:S02]  /*0a40*/  ISETP.GE.U32.AND P3, PT, R3, R0.reuse, PT ;  /* 0x000000000300720c */ /* 0x080fe40003f66070 */
[-C--:B------:R-:W-:Y:S02]  /*0a50*/  ISETP.GE.U32.AND P4, PT, R27, R0.reuse, PT ;  /* 0x000000001b00720c */ /* 0x080fe40003f86070 */
[-C--:B------:R-:W-:Y:S01]  /*0a60*/  ISETP.GE.U32.AND P5, PT, R25, R0.reuse, PT ;  /* 0x000000001900720c */ /* 0x080fe20003fa6070 */
[----:B------:R-:W0:Y:S01]  /*0a70*/  @!P1 LDC.64 R22, c[0x0][0x388] ;  /* 0x0000e200ff169b82 */ /* 0x000e220000000a00 */
[----:B------:R-:W-:-:S07]  /*0a80*/  ISETP.GE.U32.AND P6, PT, R9, R0, PT ;  /* 0x000000000900720c */ /* 0x000fce0003fc6070 */
[----:B------:R-:W1:Y:S08]  /*0a90*/  @!P0 LDC.64 R10, c[0x0][0x388] ;  /* 0x0000e200ff0a8b82 */ /* 0x000e700000000a00 */
[----:B------:R-:W3:Y:S01]  /*0aa0*/  @!P6 LDC.64 R20, c[0x0][0x388] ;  /* 0x0000e200ff14eb82 */ /* 0x000ee20000000a00 */
[----:B0-----:R-:W-:-:S07]  /*0ab0*/  @!P1 IMAD.WIDE.U32 R22, R17, 0x4, R22 ;  /* 0x0000000411169825 */ /* 0x001fce00078e0016 */
[----:B------:R-:W0:Y:S01]  /*0ac0*/  @!P4 LDC.64 R16, c[0x0][0x388] ;  /* 0x0000e200ff10cb82 */ /* 0x000e220000000a00 */
[----:B------:R-:W4:Y:S01]  /*0ad0*/  @!P1 LDG.E R23, desc[UR6][R22.64] ;  /* 0x0000000616179981 */ /* 0x000f22000c1e1900 */
[----:B-1----:R-:W-:-:S06]  /*0ae0*/  @!P0 IMAD.WIDE.U32 R10, R19, 0x4, R10 ;  /* 0x00000004130a8825 */ /* 0x002fcc00078e000a */
[----:B------:R-:W1:Y:S01]  /*0af0*/  @!P5 LDC.64 R18, c[0x0][0x388] ;  /* 0x0000e200ff12db82 */ /* 0x000e620000000a00 */
[----:B------:R-:W5:Y:S01]  /*0b00*/  @!P0 LDG.E R11, desc[UR6][R10.64] ;  /* 0x000000060a0b8981 */ /* 0x000f62000c1e1900 */
[----:B---3--:R-:W-:-:S06]  /*0b10*/  @!P6 IMAD.WIDE.U32 R20, R9, 0x4, R20 ;  /* 0x000000040914e825 */ /* 0x008fcc00078e0014 */
[----:B------:R-:W3:Y:S01]  /*0b20*/  @!P6 LDG.E R20, desc[UR6][R20.64] ;  /* 0x000000061414e981 */ /* 0x000ee2000c1e1900 */
[----:B0-----:R-:W-:-:S06]  /*0b30*/  @!P4 IMAD.WIDE.U32 R16, R27, 0x4, R16 ;  /* 0x000000041b10c825 */ /* 0x001fcc00078e0010 */
[----:B------:R-:W3:Y:S01]  /*0b40*/  @!P4 LDG.E R16, desc[UR6][R16.64] ;  /* 0x000000061010c981 */ /* 0x000ee2000c1e1900 */
[----:B-1----:R-:W-:-:S06]  /*0b50*/  @!P5 IMAD.WIDE.U32 R18, R25, 0x4, R18 ;  /* 0x000000041912d825 */ /* 0x002fcc00078e0012 */
[----:B------:R-:W3:Y:S04]  /*0b60*/  @!P5 LDG.E R18, desc[UR6][R18.64] ;  /* 0x000000061212d981 */ /* 0x000ee8000c1e1900 */
[----:B--2---:R0:W-:Y:S01]  /*0b70*/  @!P2 STS [R2+0x8], R15 ;  /* 0x0000080f0200a388 */ /* 0x0041e20000000800 */
[----:B------:R-:W-:Y:S01]  /*0b80*/  ISETP.GE.U32.AND P2, PT, R29, R0, PT ;  /* 0x000000001d00720c */ /* 0x000fe20003f46070 */
[----:B0-----:R-:W0:-:S12]  /*0b90*/  @!P3 LDC.64 R14, c[0x0][0x388] ;  /* 0x0000e200ff0ebb82 */ /* 0x001e180000000a00 */
[----:B------:R-:W1:Y:S01]  /*0ba0*/  @!P2 LDC.64 R12, c[0x0][0x388] ;  /* 0x0000e200ff0cab82 */ /* 0x000e620000000a00 */
[----:B0-----:R-:W-:-:S06]  /*0bb0*/  @!P3 IMAD.WIDE.U32 R14, R3, 0x4, R14 ;  /* 0x00000004030eb825 */ /* 0x001fcc00078e000e */
[----:B------:R-:W2:Y:S01]  /*0bc0*/  @!P3 LDG.E R15, desc[UR6][R14.64] ;  /* 0x000000060e0fb981 */ /* 0x000ea2000c1e1900 */
[----:B-1----:R-:W-:-:S06]  /*0bd0*/  @!P2 IMAD.WIDE.U32 R12, R29, 0x4, R12 ;  /* 0x000000041d0ca825 */ /* 0x002fcc00078e000c */
[----:B------:R-:W3:Y:S01]  /*0be0*/  @!P2 LDG.E R13, desc[UR6][R12.64] ;  /* 0x000000060c0da981 */ /* 0x000ee2000c1e1900 */
[----:B------:R-:W-:-:S03]  /*0bf0*/  IADD3 R25, PT, PT, R2, 0x10, RZ ;  /* 0x0000001002197810 */ /* 0x000fc60007ffe0ff */
[----:B----4-:R-:W-:Y:S04]  /*0c00*/  @!P1 STS [R2+-0x4], R23 ;  /* 0xfffffc1702009388 */ /* 0x010fe80000000800 */
[----:B-----5:R-:W-:Y:S01]  /*0c10*/  @!P0 STS [R2], R11 ;  /* 0x0000000b02008388 */ /* 0x020fe20000000800 */
[----:B------:R-:W-:Y:S01]  /*0c20*/  VIADD R4, R4, 0x4 ;  /* 0x0000000404047836 */ /* 0x000fe20000000000 */
[----:B------:R-:W-:Y:S02]  /*0c30*/  PLOP3.LUT P0, PT, PT, PT, PT, 0x8, 0x80 ;  /* 0x000000000080781c */ /* 0x000fe40003f0e170 */
[----:B------:R-:W-:Y:S02]  /*0c40*/  IADD3 R3, PT, PT, R9, 0x4, RZ ;  /* 0x0000000409037810 */ /* 0x000fe40007ffe0ff */
[----:B------:R-:W-:Y:S01]  /*0c50*/  IADD3 R4, PT, PT, R4, 0x4, RZ ;  /* 0x0000000404047810 */ /* 0x000fe20007ffe0ff */
[----:B--2---:R-:W-:Y:S04]  /*0c60*/  @!P3 STS [R2+0x4], R15 ;  /* 0x0000040f0200b388 */ /* 0x004fe80000000800 */
[----:B---3--:R0:W-:Y:S04]  /*0c70*/  @!P2 STS [R2+-0x8], R13 ;  /* 0xfffff80d0200a388 */ /* 0x0081e80000000800 */
[----:B------:R1:W-:Y:S04]  /*0c80*/  @!P4 STS [R25+-0x4], R16 ;  /* 0xfffffc101900c388 */ /* 0x0003e80000000800 */
[----:B------:R1:W-:Y:S04]  /*0c90*/  @!P5 STS [R25], R18 ;  /* 0x000000121900d388 */ /* 0x0003e80000000800 */
[----:B------:R1:W-:Y:S01]  /*0ca0*/  @!P6 STS [R25+0x4], R20 ;  /* 0x000004141900e388 */ /* 0x0003e20000000800 */
[----:B0-----:R-:W-:-:S07]  /*0cb0*/  VIADD R2, R25, 0x10 ;  /* 0x0000001019027836 */ /* 0x001fce0000000000 */
.L_x_5:
[----:B------:R-:W-:-:S13]  /*0cc0*/  ISETP.NE.OR P0, PT, R4, RZ, P0 ;  /* 0x000000ff0400720c */ /* 0x000fda0000705670 */
[----:B------:R-:W-:Y:S05]  /*0cd0*/  @!P0 BRA `(.L_x_1) ;  /* 0x0000000000748947 */ /* 0x000fea0003800000 */
.L_x_2:
[----:B------:R-:W0:Y:S02]  /*0ce0*/  LDC R0, c[0x0][0x39c] ;  /* 0x0000e700ff007b82 */ /* 0x000e240000000800 */
.L_x_6:
        /* <DEDUP_REMOVED lines=19> */
[----:B------:R-:W-:Y:S02]  /*0e20*/  IADD3 R4, PT, PT, R4, 0x4, RZ ;  /* 0x0000000404047810 */ /* 0x000fe40007ffe0ff */
[----:B------:R-:W-:Y:S01]  /*0e30*/  IADD3 R3, PT, PT, R3, 0x4, RZ ;  /* 0x0000000403037810 */ /* 0x000fe20007ffe0ff */
[----:B----4-:R-:W-:Y:S01]  /*0e40*/  @!P0 STS [R2+-0x8], R15 ;  /* 0xfffff80f02008388 */ /* 0x010fe20000000800 */
[----:B------:R-:W-:-:S03]  /*0e50*/  ISETP.NE.AND P0, PT, R4, RZ, PT ;  /* 0x000000ff0400720c */ /* 0x000fc60003f05270 */
[----:B--2---:R-:W-:Y:S04]  /*0e60*/  @!P1 STS [R2+-0x4], R11 ;  /* 0xfffffc0b02009388 */ /* 0x004fe80000000800 */
[----:B-----5:R-:W-:Y:S04]  /*0e70*/  @!P2 STS [R2], R17 ;  /* 0x000000110200a388 */ /* 0x020fe80000000800 */
[----:B---3--:R0:W-:Y:S02]  /*0e80*/  @!P3 STS [R2+0x4], R13 ;  /* 0x0000040d0200b388 */ /* 0x0081e40000000800 */
[----:B0-----:R-:W-:Y:S01]  /*0e90*/  VIADD R2, R2, 0x10 ;  /* 0x0000001002027836 */ /* 0x001fe20000000000 */
[----:B------:R-:W-:Y:S06]  /*0ea0*/  @P0 BRA `(.L_x_6) ;  /* 0xfffffffc00900947 */ /* 0x000fec000383ffff */
.L_x_1:
[----:B------:R-:W-:-:S13]  /*0eb0*/  ISETP.NE.AND P0, PT, R6, RZ, PT ;  /* 0x000000ff0600720c */ /* 0x000fda0003f05270 */
[----:B------:R-:W-:Y:S05]  /*0ec0*/  @!P0 BRA `(.L_x_0) ;  /* 0x0000000000448947 */ /* 0x000fea0003800000 */
[----:B------:R-:W0:Y:S01]  /*0ed0*/  S2UR UR5, SR_CgaCtaId ;  /* 0x00000000000579c3 */ /* 0x000e220000008800 */
[----:B------:R-:W-:Y:S01]  /*0ee0*/  UMOV UR4, 0x400 ;  /* 0x0000040000047882 */ /* 0x000fe20000000000 */
[----:B------:R-:W-:Y:S02]  /*0ef0*/  IADD3 R5, PT, PT, R8, R5, RZ ;  /* 0x0000000508057210 */ /* 0x000fe40007ffe0ff */
[----:B------:R-:W-:-:S04]  /*0f00*/  IADD3 R6, PT, PT, -R6, RZ, RZ ;  /* 0x000000ff06067210 */ /* 0x000fc80007ffe1ff */
[----:B------:R-:W2:Y:S01]  /*0f10*/  LDC R0, c[0x0][0x39c] ;  /* 0x0000e700ff007b82 */ /* 0x000ea20000000800 */
[----:B0-----:R-:W-:-:S06]  /*0f20*/  ULEA UR4, UR5, UR4, 0x18 ;  /* 0x0000000405047291 */ /* 0x001fcc000f8ec0ff */
[----:B------:R-:W-:-:S07]  /*0f30*/  LEA R4, R5, UR4, 0x2 ;  /* 0x0000000405047c11 */ /* 0x000fce000f8e10ff */
.L_x_7:
[----:B--2---:R-:W-:-:S13]  /*0f40*/  ISETP.GE.U32.AND P0, PT, R5, R0, PT ;  /* 0x000000000500720c */ /* 0x004fda0003f06070 */
[----:B------:R-:W0:Y:S02]  /*0f50*/  @!P0 LDC.64 R2, c[0x0][0x388] ;  /* 0x0000e200ff028b82 */ /* 0x000e240000000a00 */
[----:B0-----:R-:W-:-:S06]  /*0f60*/  @!P0 IMAD.WIDE.U32 R2, R5, 0x4, R2 ;  /* 0x0000000405028825 */ /* 0x001fcc00078e0002 */
[----:B------:R-:W2:Y:S01]  /*0f70*/  @!P0 LDG.E R3, desc[UR6][R2.64] ;  /* 0x0000000602038981 */ /* 0x000ea2000c1e1900 */
[----:B------:R-:W-:Y:S01]  /*0f80*/  VIADD R6, R6, 0x1 ;  /* 0x0000000106067836 */ /* 0x000fe20000000000 */
[----:B------:R-:W-:Y:S02]  /*0f90*/  IADD3 R5, PT, PT, R5, 0x1, RZ ;  /* 0x0000000105057810 */ /* 0x000fe40007ffe0ff */
[----:B--2---:R0:W-:Y:S02]  /*0fa0*/  @!P0 STS [R4], R3 ;  /* 0x0000000304008388 */ /* 0x0041e40000000800 */
[----:B------:R-:W-:Y:S02]  /*0fb0*/  ISETP.NE.AND P0, PT, R6, RZ, PT ;  /* 0x000000ff0600720c */ /* 0x000fe40003f05270 */
[----:B0-----:R-:W-:-:S11]  /*0fc0*/  IADD3 R4, PT, PT, R4, 0x4, RZ ;  /* 0x0000000404047810 */ /* 0x001fd60007ffe0ff */
[----:B------:R-:W-:Y:S05]  /*0fd0*/  @P0 BRA `(.L_x_7) ;  /* 0xfffffffc00d80947 */ /* 0x000fea000383ffff */
.L_x_0:
[----:B------:R-:W0:Y:S01]  /*0fe0*/  S2R R2, SR_CTAID.X ;  /* 0x0000000000027919 */ /* 0x000e220000002500 */
[----:B------:R-:W2:Y:S01]  /*0ff0*/  LDCU UR4, c[0x0][0x398] ;  /* 0x00007300ff0477ac */ /* 0x000ea20008000800 */
[----:B0-----:R-:W-:Y:S01]  /*1000*/  IMAD R3, R2, UR8, R7 ;  /* 0x0000000802037c24 */ /* 0x001fe2000f8e0207 */
[----:B------:R-:W-:Y:S04]  /*1010*/  BAR.SYNC.DEFER_BLOCKING 0x0 ;  /* 0x0000000000007b1d */ /* 0x000fe80000010000 */
[----:B--2---:R-:W-:-:S13]  /*1020*/  ISETP.GE.U32.AND P0, PT, R3, UR4, PT ;  /* 0x0000000403007c0c */ /* 0x004fda000bf06070 */
[----:B------:R-:W-:Y:S05]  /*1030*/  @P0 EXIT ;  /* 0x000000000000094d */ /* 0x000fea0003800000 */
[----:B------:R-:W-:Y:S01]  /*1040*/  ISETP.NE.AND P0, PT, R0, RZ, PT ;  /* 0x000000ff0000720c */ /* 0x000fe20003f05270 */
[----:B------:R-:W-:-:S12]  /*1050*/  IMAD.MOV.U32 R26, RZ, RZ, RZ ;  /* 0x000000ffff1a7224 */ /* 0x000fd800078e00ff */
[----:B------:R-:W-:Y:S05]  /*1060*/  @!P0 BRA `(.L_x_8) ;  /* 0x0000000800f48947 */ /* 0x000fea0003800000 */
[C---:B------:R-:W-:Y:S01]  /*1070*/  ISETP.GE.U32.AND P0, PT, R0.reuse, 0x10, PT ;  /* 0x000000100000780c */ /* 0x040fe20003f06070 */
[----:B------:R-:W-:Y:S01]  /*1080*/  HFMA2 R26, -RZ, RZ, 0, 0 ;  /* 0x00000000ff1a7431 */ /* 0x000fe200000001ff */
[----:B------:R-:W-:Y:S02]  /*1090*/  LOP3.LUT R4, R0, 0xf, RZ, 0xc0, !PT ;  /* 0x0000000f00047812 */ /* 0x000fe400078ec0ff */
[----:B------:R-:W-:Y:S02]  /*10a0*/  MOV R5, RZ ;  /* 0x000000ff00057202 */ /* 0x000fe40000000f00 */
[----:B------:R-:W-:-:S07]  /*10b0*/  ISETP.NE.AND P1, PT, R4, RZ, PT ;  /* 0x000000ff0400720c */ /* 0x000fce0003f25270 */
[----:B------:R-:W-:Y:S06]  /*10c0*/  @!P0 BRA `(.L_x_9) ;  /* 0x0000000400648947 */ /* 0x000fec0003800000 */
[----:B------:R-:W-:Y:S01]  /*10d0*/  LOP3.LUT R5, R0, 0xfffffff0, RZ, 0xc0, !PT ;  /* 0xfffffff000057812 */ /* 0x000fe200078ec0ff */
[----:B------:R-:W-:Y:S01]  /*10e0*/  IMAD.MOV.U32 R26, RZ, RZ, RZ ;  /* 0x000000ffff1a7224 */ /* 0x000fe200078e00ff */
[----:B------:R-:W-:-:S07]  /*10f0*/  MOV R2, RZ ;  /* 0x000000ff00027202 */ /* 0x000fce0000000f00 */
.L_x_10:
[----:B------:R-:W0:Y:S01]  /*1100*/  LDC.64 R14, c[0x0][0x380] ;  /* 0x0000e000ff0e7b82 */ /* 0x000e220000000a00 */
[----:B------:R-:W-:-:S07]  /*1110*/  IMAD R7, R3, R0, R2 ;  /* 0x0000000003077224 */ /* 0x000fce00078e0202 */
[----:B------:R-:W2:Y:S01]  /*1120*/  LDC.64 R12, c[0x0][0x388] ;  /* 0x0000e200ff0c7b82 */ /* 0x000ea20000000a00 */
[----:B0-----:R-:W-:-:S05]  /*1130*/  IMAD.WIDE.U32 R10, R7, 0x4, R14 ;  /* 0x00000004070a7825 */ /* 0x001fca00078e000e */
[----:B------:R0:W3:Y:S01]  /*1140*/  LDG.E R23, desc[UR6][R10.64] ;  /* 0x000000060a177981 */ /* 0x0000e2000c1e1900 */
[----:B--2---:R-:W-:-:S05]  /*1150*/  IMAD.WIDE.U32 R12, R2, 0x4, R12 ;  /* 0x00000004020c7825 */ /* 0x004fca00078e000c */
[----:B------:R-:W3:Y:S01]  /*1160*/  LDG.E R9, desc[UR6][R12.64] ;  /* 0x000000060c097981 */ /* 0x000ee2000c1e1900 */
[C---:B------:R-:W-:Y:S01]  /*1170*/  IADD3 R21, PT, PT, R7.reuse, 0x1, RZ ;  /* 0x0000000107157810 */ /* 0x040fe20007ffe0ff */
[C---:B-1----:R-:W-:Y:S01]  /*1180*/  VIADD R25, R7.reuse, 0x2 ;  /* 0x0000000207197836 */ /* 0x042fe20000000000 */
[----:B------:R-:W-:Y:S01]  /*1190*/  IADD3 R19, PT, PT, R7, 0x3, RZ ;  /* 0x0000000307137810 */ /* 0x000fe20007ffe0ff */
[----:B------:R-:W2:Y:S02]  /*11a0*/  LDG.E R28, desc[UR6][R12.64+0x4] ;  /* 0x000004060c1c7981 */ /* 0x000ea4000c1e1900 */
[--C-:B------:R-:W-:Y:S01]  /*11b0*/  IMAD.WIDE.U32 R20, R21, 0x4, R14.reuse ;  /* 0x0000000415147825 */ /* 0x100fe200078e000e */
[----:B------:R-:W-:Y:S01]  /*11c0*/  IADD3 R17, PT, PT, R7, 0x4, RZ ;  /* 0x0000000407117810 */ /* 0x000fe20007ffe0ff */
[----:B------:R-:W4:Y:S02]  /*11d0*/  LDG.E R22, desc[UR6][R12.64+0x8] ;  /* 0x000008060c167981 */ /* 0x000f24000c1e1900 */
[----:B------:R-:W-:-:S02]  /*11e0*/  IMAD.WIDE.U32 R24, R25, 0x4, R14 ;  /* 0x0000000419187825 */ /* 0x000fc400078e000e */
[----:B------:R1:W2:Y:S02]  /*11f0*/  LDG.E R29, desc[UR6][R20.64] ;  /* 0x00000006141d7981 */ /* 0x0002a4000c1e1900 */
[--C-:B------:R-:W-:Y:S02]  /*1200*/  IMAD.WIDE.U32 R18, R19, 0x4, R14.reuse ;  /* 0x0000000413127825 */ /* 0x100fe400078e000e */
[----:B------:R5:W4:Y:S02]  /*1210*/  LDG.E R27, desc[UR6][R24.64] ;  /* 0x00000006181b7981 */ /* 0x000b24000c1e1900 */
[----:B------:R-:W-:Y:S02]  /*1220*/  IMAD.WIDE.U32 R16, R17, 0x4, R14 ;  /* 0x0000000411107825 */ /* 0x000fe400078e000e */
[----:B------:R-:W4:Y:S02]  /*1230*/  LDG.E R8, desc[UR6][R18.64] ;  /* 0x0000000612087981 */ /* 0x000f24000c1e1900 */
[----:B0-----:R-:W-:-:S02]  /*1240*/  VIADD R10, R7, 0x5 ;  /* 0x00000005070a7836 */ /* 0x001fc40000000000 */
[----:B------:R-:W4:Y:S02]  /*1250*/  LDG.E R11, desc[UR6][R12.64+0xc] ;  /* 0x00000c060c0b7981 */ /* 0x000f24000c1e1900 */
[----:B-1----:R-:W-:Y:S02]  /*1260*/  IMAD.WIDE.U32 R20, R10, 0x4, R14 ;  /* 0x000000040a147825 */ /* 0x002fe400078e000e */
[----:B------:R0:W4:Y:S01]  /*1270*/  LDG.E R6, desc[UR6][R16.64] ;  /* 0x0000000610067981 */ /* 0x000122000c1e1900 */
[----:B-----5:R-:W-:-:S03]  /*1280*/  IADD3 R25, PT, PT, R7, 0x7, RZ ;  /* 0x0000000707197810 */ /* 0x020fc60007ffe0ff */
[----:B------:R1:W5:Y:S01]  /*1290*/  LDG.E R10, desc[UR6][R20.64] ;  /* 0x00000006140a7981 */ /* 0x000362000c1e1900 */
[----:B0-----:R-:W-:Y:S01]  /*12a0*/  IADD3 R17, PT, PT, R7, 0x6, RZ ;  /* 0x0000000607117810 */ /* 0x001fe20007ffe0ff */
[--C-:B------:R-:W-:Y:S02]  /*12b0*/  IMAD.WIDE.U32 R18, R25, 0x4, R14.reuse ;  /* 0x0000000419127825 */ /* 0x100fe400078e000e */
[----:B------:R-:W5:Y:S02]  /*12c0*/  LDG.E R25, desc[UR6][R12.64+0x18] ;  /* 0x000018060c197981 */ /* 0x000f64000c1e1900 */
[----:B------:R-:W-:Y:S02]  /*12d0*/  IMAD.WIDE.U32 R16, R17, 0x4, R14 ;  /* 0x0000000411107825 */ /* 0x000fe400078e000e */
[----:B------:R-:W5:Y:S04]  /*12e0*/  LDG.E R18, desc[UR6][R18.64] ;  /* 0x0000000612127981 */ /* 0x000f68000c1e1900 */
[----:B------:R0:W5:Y:S04]  /*12f0*/  LDG.E R24, desc[UR6][R16.64] ;  /* 0x0000000610187981 */ /* 0x000168000c1e1900 */
[----:B------:R-:W5:Y:S01]  /*1300*/  LDG.E R19, desc[UR6][R12.64+0x1c] ;  /* 0x00001c060c137981 */ /* 0x000f62000c1e1900 */
[----:B---3--:R-:W-:-:S03]  /*1310*/  FFMA R26, R23, R9, R26 ;  /* 0x00000009171a7223 */ /* 0x008fc6000000001a */
[----:B------:R-:W3:Y:S04]  /*1320*/  LDG.E R9, desc[UR6][R12.64+0x10] ;  /* 0x000010060c097981 */ /* 0x000ee8000c1e1900 */
[----:B------:R-:W5:Y:S01]  /*1330*/  LDG.E R23, desc[UR6][R12.64+0x14] ;  /* 0x000014060c177981 */ /* 0x000f62000c1e1900 */
[----:B--2---:R-:W-:Y:S01]  /*1340*/  FFMA R26, R29, R28, R26 ;  /* 0x0000001c1d1a7223 */ /* 0x004fe2000000001a */
[----:B------:R-:W-:-:S03]  /*1350*/  IADD3 R29, PT, PT, R7, 0x8, RZ ;  /* 0x00000008071d7810 */ /* 0x000fc60007ffe0ff */
[----:B----4-:R-:W-:Y:S01]  /*1360*/  FFMA R27, R27, R22, R26 ;  /* 0x000000161b1b7223 */ /* 0x010fe2000000001a */
[----:B------:R-:W-:Y:S02]  /*1370*/  VIADD R22, R7, 0x9 ;  /* 0x0000000907167836 */ /* 0x000fe40000000000 */
[----:B-1----:R-:W-:Y:S02]  /*1380*/  IMAD.WIDE.U32 R20, R29, 0x4, R14 ;  /* 0x000000041d147825 */ /* 0x002fe400078e000e */
[----:B------:R-:W2:Y:S02]  /*1390*/  LDG.E R29, desc[UR6][R12.64+0x20] ;  /* 0x000020060c1d7981 */ /* 0x000ea4000c1e1900 */
[----:B------:R-:W-:Y:S01]  /*13a0*/  FFMA R11, R8, R11, R27 ;  /* 0x0000000b080b7223 */ /* 0x000fe2000000001b */
[C---:B------:R-:W-:Y:S01]  /*13b0*/  IADD3 R27, PT, PT, R7.reuse, 0xa, RZ ;  /* 0x0000000a071b7810 */ /* 0x040fe20007ffe0ff */
[----:B0-----:R-:W-:Y:S01]  /*13c0*/  IMAD.WIDE.U32 R16, R22, 0x4, R14 ;  /* 0x0000000416107825 */ /* 0x001fe200078e000e */
[----:B------:R-:W2:Y:S01]  /*13d0*/  LDG.E R20, desc[UR6][R20.64] ;  /* 0x0000000614147981 */ /* 0x000ea2000c1e1900 */
[----:B------:R-:W-:-:S02]  /*13e0*/  IADD3 R8, PT, PT, R7, 0xb, RZ ;  /* 0x0000000b07087810 */ /* 0x000fc40007ffe0ff */
[----:B------:R-:W-:Y:S02]  /*13f0*/  IMAD.WIDE.U32 R26, R27, 0x4, R14 ;  /* 0x000000041b1a7825 */ /* 0x000fe400078e000e */
[----:B------:R0:W4:Y:S04]  /*1400*/  LDG.E R16, desc[UR6][R16.64] ;  /* 0x0000000610107981 */ /* 0x000128000c1e1900 */
[----:B------:R-:W4:Y:S04]  /*1410*/  LDG.E R26, desc[UR6][R26.64] ;  /* 0x000000061a1a7981 */ /* 0x000f28000c1e1900 */
[----:B------:R-:W4:Y:S01]  /*1420*/  LDG.E R21, desc[UR6][R12.64+0x28] ;  /* 0x000028060c157981 */ /* 0x000f22000c1e1900 */
[----:B------:R-:W-:-:S03]  /*1430*/  IADD3 R22, PT, PT, R7, 0xe, RZ ;  /* 0x0000000e07167810 */ /* 0x000fc60007ffe0ff */
[----:B------:R-:W4:Y:S01]  /*1440*/  LDG.E R27, desc[UR6][R12.64+0x30] ;  /* 0x000030060c1b7981 */ /* 0x000f22000c1e1900 */
[----:B---3--:R-:W-:-:S04]  /*1450*/  FFMA R11, R6, R9, R11 ;  /* 0x00000009060b7223 */ /* 0x008fc8000000000b */
[----:B-----5:R-:W-:Y:S01]  /*1460*/  FFMA R11, R10, R23, R11 ;  /* 0x000000170a0b7223 */ /* 0x020fe2000000000b */
[----:B------:R-:W-:Y:S01]  /*1470*/  IADD3 R10, PT, PT, R7, 0xc, RZ ;  /* 0x0000000c070a7810 */ /* 0x000fe20007ffe0ff */
[----:B------:R-:W4:Y:S01]  /*1480*/  LDG.E R23, desc[UR6][R12.64+0x24] ;  /* 0x000024060c177981 */ /* 0x000f22000c1e1900 */
[----:B------:R-:W-:-:S04]  /*1490*/  IMAD.WIDE.U32 R8, R8, 0x4, R14 ;  /* 0x0000000408087825 */ /* 0x000fc800078e000e */
[----:B------:R-:W-:Y:S01]  /*14a0*/  FFMA R25, R24, R25, R11 ;  /* 0x0000001918197223 */ /* 0x000fe2000000000b */
[----:B------:R-:W-:-:S03]  /*14b0*/  VIADD R6, R7, 0xd ;  /* 0x0000000d07067836 */ /* 0x000fc60000000000 */
[----:B0-----:R-:W-:Y:S01]  /*14c0*/  FFMA R17, R18, R19, R25 ;  /* 0x0000001312117223 */ /* 0x001fe20000000019 */
[--C-:B------:R-:W-:Y:S01]  /*14d0*/  IMAD.WIDE.U32 R10, R10, 0x4, R14.reuse ;  /* 0x000000040a0a7825 */ /* 0x100fe200078e000e */
[----:B------:R-:W3:Y:S04]  /*14e0*/  LDG.E R8, desc[UR6][R8.64] ;  /* 0x0000000608087981 */ /* 0x000ee8000c1e1900 */
[----:B------:R-:W3:Y:S01]  /*14f0*/  LDG.E R25, desc[UR6][R12.64+0x2c] ;  /* 0x00002c060c197981 */ /* 0x000ee2000c1e1900 */
[--C-:B------:R-:W-:Y:S01]  /*1500*/  IMAD.WIDE.U32 R18, R6, 0x4, R14.reuse ;  /* 0x0000000406127825 */ /* 0x100fe200078e000e */
[----:B------:R-:W-:Y:S02]  /*1510*/  IADD3 R24, PT, PT, R7, 0xf, RZ ;  /* 0x0000000f07187810 */ /* 0x000fe40007ffe0ff */
[----:B------:R-:W5:Y:S01]  /*1520*/  LDG.E R10, desc[UR6][R10.64] ;  /* 0x000000060a0a7981 */ /* 0x000f62000c1e1900 */
[----:B------:R-:W-:-:S03]  /*1530*/  IMAD.WIDE.U32 R6, R22, 0x4, R14 ;  /* 0x0000000416067825 */ /* 0x000fc600078e000e */
[----:B------:R-:W5:Y:S01]  /*1540*/  LDG.E R18, desc[UR6][R18.64] ;  /* 0x0000000612127981 */ /* 0x000f62000c1e1900 */
[----:B------:R-:W-:-:S03]  /*1550*/  IMAD.WIDE.U32 R14, R24, 0x4, R14 ;  /* 0x00000004180e7825 */ /* 0x000fc600078e000e */
[----:B------:R-:W5:Y:S04]  /*1560*/  LDG.E R9, desc[UR6][R12.64+0x34] ;  /* 0x000034060c097981 */ /* 0x000f68000c1e1900 */
[----:B------:R-:W5:Y:S04]  /*1570*/  LDG.E R6, desc[UR6][R6.64] ;  /* 0x0000000606067981 */ /* 0x000f68000c1e1900 */
[----:B------:R-:W5:Y:S04]  /*1580*/  LDG.E R22, desc[UR6][R12.64+0x38] ;  /* 0x000038060c167981 */ /* 0x000f68000c1e1900 */
[----:B------:R-:W5:Y:S04]  /*1590*/  LDG.E R14, desc[UR6][R14.64] ;  /* 0x000000060e0e7981 */ /* 0x000f68000c1e1900 */
[----:B------:R-:W5:Y:S01]  /*15a0*/  LDG.E R24, desc[UR6][R12.64+0x3c] ;  /* 0x00003c060c187981 */ /* 0x000f62000c1e1900 */
[----:B--2---:R-:W-:Y:S01]  /*15b0*/  FFMA R17, R20, R29, R17 ;  /* 0x0000001d14117223 */ /* 0x004fe20000000011 */
[----:B------:R-:W-:-:S04]  /*15c0*/  IADD3 R2, PT, PT, R2, 0x10, RZ ;  /* 0x0000001002027810 */ /* 0x000fc80007ffe0ff */
[----:B------:R-:W-:Y:S01]  /*15d0*/  ISETP.NE.AND P0, PT, R2, R5, PT ;  /* 0x000000050200720c */ /* 0x000fe20003f05270 */
[----:B----4-:R-:W-:-:S04]  /*15e0*/  FFMA R17, R16, R23, R17 ;  /* 0x0000001710117223 */ /* 0x010fc80000000011 */
[----:B------:R-:W-:-:S04]  /*15f0*/  FFMA R17, R26, R21, R17 ;  /* 0x000000151a117223 */ /* 0x000fc80000000011 */
[----:B---3--:R-:W-:-:S04]  /*1600*/  FFMA R17, R8, R25, R17 ;  /* 0x0000001908117223 */ /* 0x008fc80000000011 */
[----:B-----5:R-:W-:-:S04]  /*1610*/  FFMA R17, R10, R27, R17 ;  /* 0x0000001b0a117223 */ /* 0x020fc80000000011 */
[----:B------:R-:W-:-:S04]  /*1620*/  FFMA R9, R18, R9, R17 ;  /* 0x0000000912097223 */ /* 0x000fc80000000011 */
[----:B------:R-:W-:-:S04]  /*1630*/  FFMA R9, R6, R22, R9 ;  /* 0x0000001606097223 */ /* 0x000fc80000000009 */
[----:B------:R-:W-:Y:S01]  /*1640*/  FFMA R26, R14, R24, R9 ;  /* 0x000000180e1a7223 */ /* 0x000fe20000000009 */
[----:B------:R-:W-:Y:S06]  /*1650*/  @P0 BRA `(.L_x_10) ;  /* 0xfffffff800a80947 */ /* 0x000fec000383ffff */
.L_x_9:
[----:B------:R-:W-:Y:S05]  /*1660*/  @!P1 BRA `(.L_x_8) ;  /* 0x0000000400749947 */ /* 0x000fea0003800000 */
[----:B------:R-:W-:Y:S02]  /*1670*/  ISETP.GE.U32.AND P0, PT, R4, 0x8, PT ;  /* 0x000000080400780c */ /* 0x000fe40003f06070 */
[----:B-1----:R-:W-:-:S04]  /*1680*/  LOP3.LUT R18, R0, 0x7, RZ, 0xc0, !PT ;  /* 0x0000000700127812 */ /* 0x002fc800078ec0ff */
[----:B------:R-:W-:-:S07]  /*1690*/  ISETP.NE.AND P1, PT, R18, RZ, PT ;  /* 0x000000ff1200720c */ /* 0x000fce0003f25270 */
[----:B------:R-:W-:Y:S06]  /*16a0*/  @!P0 BRA `(.L_x_11) ;  /* 0x0000000000b08947 */ /* 0x000fec0003800000 */
[----:B------:R-:W0:Y:S01]  /*16b0*/  LDC.64 R8, c[0x0][0x380] ;  /* 0x0000e000ff087b82 */ /* 0x000e220000000a00 */
[----:B------:R-:W-:-:S04]  /*16c0*/  IMAD R15, R3, R0, R5 ;  /* 0x00000000030f7224 */ /* 0x000fc800078e0205 */
[C---:B------:R-:W-:Y:S01]  /*16d0*/  VIADD R13, R15.reuse, 0x1 ;  /* 0x000000010f0d7836 */ /* 0x040fe20000000000 */
[C---:B------:R-:W-:Y:S02]  /*16e0*/  IADD3 R29, PT, PT, R15.reuse, 0x2, RZ ;  /* 0x000000020f1d7810 */ /* 0x040fe40007ffe0ff */
[----:B------:R-:W1:Y:S01]  /*16f0*/  LDC.64 R6, c[0x0][0x388] ;  /* 0x0000e200ff067b82 */ /* 0x000e620000000a00 */
[C---:B------:R-:W-:Y:S02]  /*1700*/  IADD3 R17, PT, PT, R15.reuse, 0x3, RZ ;  /* 0x000000030f117810 */ /* 0x040fe40007ffe0ff */
[C---:B------:R-:W-:Y:S01]  /*1710*/  IADD3 R27, PT, PT, R15.reuse, 0x4, RZ ;  /* 0x000000040f1b7810 */ /* 0x040fe20007ffe0ff */
[----:B0-----:R-:W-:-:S04]  /*1720*/  IMAD.WIDE.U32 R10, R15, 0x4, R8 ;  /* 0x000000040f0a7825 */ /* 0x001fc800078e0008 */
[----:B------:R-:W-:Y:S01]  /*1730*/  IMAD.WIDE.U32 R12, R13, 0x4, R8 ;  /* 0x000000040d0c7825 */ /* 0x000fe200078e0008 */
[----:B------:R0:W2:Y:S03]  /*1740*/  LDG.E R21, desc[UR6][R10.64] ;  /* 0x000000060a157981 */ /* 0x0000a6000c1e1900 */
[----:B-1----:R-:W-:Y:S01]  /*1750*/  IMAD.WIDE.U32 R6, R5, 0x4, R6 ;  /* 0x0000000405067825 */ /* 0x002fe200078e0006 */
[----:B------:R1:W3:Y:S04]  /*1760*/  LDG.E R2, desc[UR6][R12.64] ;  /* 0x000000060c027981 */ /* 0x0002e8000c1e1900 */
[----:B------:R-:W2:Y:S01]  /*1770*/  LDG.E R19, desc[UR6][R6.64] ;  /* 0x0000000606137981 */ /* 0x000ea2000c1e1900 */
[----:B------:R-:W-:-:S03]  /*1780*/  IMAD.WIDE.U32 R28, R29, 0x4, R8 ;  /* 0x000000041d1c7825 */ /* 0x000fc600078e0008 */
[----:B------:R-:W3:Y:S01]  /*1790*/  LDG.E R23, desc[UR6][R6.64+0x4] ;  /* 0x0000040606177981 */ /* 0x000ee2000c1e1900 */
[----:B------:R-:W-:-:S03]  /*17a0*/  IMAD.WIDE.U32 R16, R17, 0x4, R8 ;  /* 0x0000000411107825 */ /* 0x000fc600078e0008 */
[----:B------:R-:W4:Y:S01]  /*17b0*/  LDG.E R4, desc[UR6][R28.64] ;  /* 0x000000061c047981 */ /* 0x000f22000c1e1900 */
[----:B------:R-:W-:-:S03]  /*17c0*/  VIADD R14, R15, 0x5 ;  /* 0x000000050f0e7836 */ /* 0x000fc60000000000 */
[----:B------:R-:W4:Y:S01]  /*17d0*/  LDG.E R25, desc[UR6][R6.64+0x8] ;  /* 0x0000080606197981 */ /* 0x000f22000c1e1900 */
[--C-:B0-----:R-:W-:Y:S01]  /*17e0*/  IMAD.WIDE.U32 R10, R27, 0x4, R8.reuse ;  /* 0x000000041b0a7825 */ /* 0x101fe200078e0008 */
[----:B------:R-:W-:Y:S02]  /*17f0*/  IADD3 R22, PT, PT, R15, 0x6, RZ ;  /* 0x000000060f167810 */ /* 0x000fe40007ffe0ff */
[----:B------:R-:W5:Y:S01]  /*1800*/  LDG.E R16, desc[UR6][R16.64] ;  /* 0x0000000610107981 */ /* 0x000f62000c1e1900 */
[----:B-1----:R-:W-:-:S03]  /*1810*/  IMAD.WIDE.U32 R12, R14, 0x4, R8 ;  /* 0x000000040e0c7825 */ /* 0x002fc600078e0008 */
[----:B------:R-:W5:Y:S01]  /*1820*/  LDG.E R27, desc[UR6][R6.64+0xc] ;  /* 0x00000c06061b7981 */ /* 0x000f62000c1e1900 */
[----:B------:R-:W-:Y:S01]  /*1830*/  IADD3 R24, PT, PT, R15, 0x7, RZ ;  /* 0x000000070f187810 */ /* 0x000fe20007ffe0ff */
[--C-:B------:R-:W-:Y:S02]  /*1840*/  IMAD.WIDE.U32 R14, R22, 0x4, R8.reuse ;  /* 0x00000004160e7825 */ /* 0x100fe400078e0008 */
[----:B------:R-:W5:Y:S04]  /*1850*/  LDG.E R10, desc[UR6][R10.64] ;  /* 0x000000060a0a7981 */ /* 0x000f68000c1e1900 */
[----:B------:R-:W5:Y:S01]  /*1860*/  LDG.E R20, desc[UR6][R6.64+0x10] ;  /* 0x0000100606147981 */ /* 0x000f62000c1e1900 */
[----:B------:R-:W-:-:S03]  /*1870*/  IMAD.WIDE.U32 R8, R24, 0x4, R8 ;  /* 0x0000000418087825 */ /* 0x000fc600078e0008 */
[----:B------:R-:W5:Y:S04]  /*1880*/  LDG.E R12, desc[UR6][R12.64] ;  /* 0x000000060c0c7981 */ /* 0x000f68000c1e1900 */
[----:B------:R-:W5:Y:S04]  /*1890*/  LDG.E R29, desc[UR6][R6.64+0x14] ;  /* 0x00001406061d7981 */ /* 0x000f68000c1e1900 */
[----:B------:R-:W5:Y:S04]  /*18a0*/  LDG.E R14, desc[UR6][R14.64] ;  /* 0x000000060e0e7981 */ /* 0x000f68000c1e1900 */
[----:B------:R-:W5:Y:S04]  /*18b0*/  LDG.E R17, desc[UR6][R6.64+0x18] ;  /* 0x0000180606117981 */ /* 0x000f68000c1e1900 */
[----:B------:R-:W5:Y:S04]  /*18c0*/  LDG.E R8, desc[UR6][R8.64] ;  /* 0x0000000608087981 */ /* 0x000f68000c1e1900 */
[----:B------:R-:W5:Y:S01]  /*18d0*/  LDG.E R22, desc[UR6][R6.64+0x1c] ;  /* 0x00001c0606167981 */ /* 0x000f62000c1e1900 */
[----:B------:R-:W-:Y:S01]  /*18e0*/  IADD3 R5, PT, PT, R5, 0x8, RZ ;  /* 0x0000000805057810 */ /* 0x000fe20007ffe0ff */
[----:B--2---:R-:W-:-:S04]  /*18f0*/  FFMA R19, R21, R19, R26 ;  /* 0x0000001315137223 */ /* 0x004fc8000000001a */
[----:B---3--:R-:W-:-:S04]  /*1900*/  FFMA R19, R2, R23, R19 ;  /* 0x0000001702137223 */ /* 0x008fc80000000013 */
[----:B----4-:R-:W-:-:S04]  /*1910*/  FFMA R19, R4, R25, R19 ;  /* 0x0000001904137223 */ /* 0x010fc80000000013 */
[----:B-----5:R-:W-:-:S04]  /*1920*/  FFMA R19, R16, R27, R19 ;  /* 0x0000001b10137223 */ /* 0x020fc80000000013 */
[----:B------:R-:W-:-:S04]  /*1930*/  FFMA R19, R10, R20, R19 ;  /* 0x000000140a137223 */ /* 0x000fc80000000013 */
[----:B------:R-:W-:-:S04]  /*1940*/  FFMA R19, R12, R29, R19 ;  /* 0x0000001d0c137223 */ /* 0x000fc80000000013 */
[----:B------:R-:W-:-:S04]  /*1950*/  FFMA R17, R14, R17, R19 ;  /* 0x000000110e117223 */ /* 0x000fc80000000013 */
[----:B------:R-:W-:-:S07]  /*1960*/  FFMA R26, R8, R22, R17 ;  /* 0x00000016081a7223 */ /* 0x000fce0000000011 */
.L_x_11:
[----:B------:R-:W-:Y:S05]  /*1970*/  @!P1 BRA `(.L_x_8) ;  /* 0x0000000000b09947 */ /* 0x000fea0003800000 */
[----:B------:R-:W-:Y:S02]  /*1980*/  ISETP.GE.U32.AND P0, PT, R18, 0x4, PT ;  /* 0x000000041200780c */ /* 0x000fe40003f06070 */
[----:B------:R-:W-:-:S04]  /*1990*/  LOP3.LUT R2, R0, 0x3, RZ, 0xc0, !PT ;  /* 0x0000000300027812 */ /* 0x000fc800078ec0ff */
[----:B------:R-:W-:-:S07]  /*19a0*/  ISETP.NE.AND P1, PT, R2, RZ, PT ;  /* 0x000000ff0200720c */ /* 0x000fce0003f25270 */
[----:B------:R-:W-:Y:S06]  /*19b0*/  @!P0 BRA `(.L_x_12) ;  /* 0x0000000000608947 */ /* 0x000fec0003800000 */
[----:B------:R-:W0:Y:S01]  /*19c0*/  LDC.64 R6, c[0x0][0x380] ;  /* 0x0000e000ff067b82 */ /* 0x000e220000000a00 */
[----:B------:R-:W-:-:S04]  /*19d0*/  IMAD R13, R3, R0, R5 ;  /* 0x00000000030d7224 */ /* 0x000fc800078e0205 */
[C---:B------:R-:W-:Y:S01]  /*19e0*/  VIADD R11, R13.reuse, 0x1 ;  /* 0x000000010d0b7836 */ /* 0x040fe20000000000 */
[C---:B------:R-:W-:Y:S02]  /*19f0*/  IADD3 R17, PT, PT, R13.reuse, 0x2, RZ ;  /* 0x000000020d117810 */ /* 0x040fe40007ffe0ff */
[----:B------:R-:W1:Y:S01]  /*1a00*/  LDC.64 R8, c[0x0][0x388] ;  /* 0x0000e200ff087b82 */ /* 0x000e620000000a00 */
[C---:B------:R-:W-:Y:S01]  /*1a10*/  IADD3 R19, PT, PT, R13.reuse, 0x3, RZ ;  /* 0x000000030d137810 */ /* 0x040fe20007ffe0ff */
[----:B0-----:R-:W-:-:S04]  /*1a20*/  IMAD.WIDE.U32 R14, R13, 0x4, R6 ;  /* 0x000000040d0e7825 */ /* 0x001fc800078e0006 */
[----:B------:R-:W-:Y:S02]  /*1a30*/  IMAD.WIDE.U32 R10, R11, 0x4, R6 ;  /* 0x000000040b0a7825 */ /* 0x000fe400078e0006 */
[----:B------:R-:W2:Y:S02]  /*1a40*/  LDG.E R15, desc[UR6][R14.64] ;  /* 0x000000060e0f7981 */ /* 0x000ea4000c1e1900 */
[----:B-1----:R-:W-:Y:S02]  /*1a50*/  IMAD.WIDE.U32 R8, R5, 0x4, R8 ;  /* 0x0000000405087825 */ /* 0x002fe400078e0008 */
[----:B------:R-:W3:Y:S02]  /*1a60*/  LDG.E R11, desc[UR6][R10.64] ;  /* 0x000000060a0b7981 */ /* 0x000ee4000c1e1900 */
[--C-:B------:R-:W-:Y:S02]  /*1a70*/  IMAD.WIDE.U32 R12, R17, 0x4, R6.reuse ;  /* 0x00000004110c7825 */ /* 0x100fe400078e0006 */
[----:B------:R-:W2:Y:S02]  /*1a80*/  LDG.E R4, desc[UR6][R8.64] ;  /* 0x0000000608047981 */ /* 0x000ea4000c1e1900 */
[----:B------:R-:W-:-:S02]  /*1a90*/  IMAD.WIDE.U32 R6, R19, 0x4, R6 ;  /* 0x0000000413067825 */ /* 0x000fc400078e0006 */
[----:B------:R-:W3:Y:S04]  /*1aa0*/  LDG.E R16, desc[UR6][R8.64+0x4] ;  /* 0x0000040608107981 */ /* 0x000ee8000c1e1900 */
[----:B------:R-:W4:Y:S04]  /*1ab0*/  LDG.E R13, desc[UR6][R12.64] ;  /* 0x000000060c0d7981 */ /* 0x000f28000c1e1900 */
[----:B------:R-:W4:Y:S04]  /*1ac0*/  LDG.E R17, desc[UR6][R8.64+0x8] ;  /* 0x0000080608117981 */ /* 0x000f28000c1e1900 */
[----:B------:R-:W5:Y:S04]  /*1ad0*/  LDG.E R7, desc[UR6][R6.64] ;  /* 0x0000000606077981 */ /* 0x000f68000c1e1900 */
[----:B------:R-:W5:Y:S01]  /*1ae0*/  LDG.E R18, desc[UR6][R8.64+0xc] ;  /* 0x00000c0608127981 */ /* 0x000f62000c1e1900 */
[----:B------:R-:W-:Y:S01]  /*1af0*/  IADD3 R5, PT, PT, R5, 0x4, RZ ;  /* 0x0000000405057810 */ /* 0x000fe20007ffe0ff */
[----:B--2---:R-:W-:-:S04]  /*1b00*/  FFMA R4, R15, R4, R26 ;  /* 0x000000040f047223 */ /* 0x004fc8000000001a */
[----:B---3--:R-:W-:-:S04]  /*1b10*/  FFMA R4, R11, R16, R4 ;  /* 0x000000100b047223 */ /* 0x008fc80000000004 */
[----:B----4-:R-:W-:-:S04]  /*1b20*/  FFMA R4, R13, R17, R4 ;  /* 0x000000110d047223 */ /* 0x010fc80000000004 */
[----:B-----5:R-:W-:-:S07]  /*1b30*/  FFMA R26, R7, R18, R4 ;  /* 0x00000012071a7223 */ /* 0x020fce0000000004 */
.L_x_12:
[----:B------:R-:W-:Y:S05]  /*1b40*/  @!P1 BRA `(.L_x_8) ;  /* 0x00000000003c9947 */ /* 0x000fea0003800000 */
[----:B------:R-:W0:Y:S01]  /*1b50*/  LDC.64 R8, c[0x0][0x388] ;  /* 0x0000e200ff087b82 */ /* 0x000e220000000a00 */
[----:B------:R-:W-:Y:S02]  /*1b60*/  IMAD R11, R3, R0, R5 ;  /* 0x00000000030b7224 */ /* 0x000fe400078e0205 */
[----:B------:R-:W-:-:S05]  /*1b70*/  IMAD.MOV R2, RZ, RZ, -R2 ;  /* 0x000000ffff027224 */ /* 0x000fca00078e0a02 */
[----:B------:R-:W1:Y:S01]  /*1b80*/  LDC.64 R6, c[0x0][0x380] ;  /* 0x0000e000ff067b82 */ /* 0x000e620000000a00 */
[----:B0-----:R-:W-:-:S07]  /*1b90*/  IMAD.WIDE.U32 R8, R5, 0x4, R8 ;  /* 0x0000000405087825 */ /* 0x001fce00078e0008 */
.L_x_13:
[----:B-1----:R-:W-:Y:S01]  /*1ba0*/  IMAD.WIDE.U32 R4, R11, 0x4, R6 ;  /* 0x000000040b047825 */ /* 0x002fe200078e0006 */
[----:B------:R0:W2:Y:S05]  /*1bb0*/  LDG.E R0, desc[UR6][R8.64] ;  /* 0x0000000608007981 */ /* 0x0000aa000c1e1900 */
[----:B------:R-:W2:Y:S01]  /*1bc0*/  LDG.E R5, desc[UR6][R4.64] ;  /* 0x0000000604057981 */ /* 0x000ea2000c1e1900 */
[----:B------:R-:W-:-:S04]  /*1bd0*/  IADD3 R2, PT, PT, R2, 0x1, RZ ;  /* 0x0000000102027810 */ /* 0x000fc80007ffe0ff */
[----:B------:R-:W-:Y:S02]  /*1be0*/  ISETP.NE.AND P0, PT, R2, RZ, PT ;  /* 0x000000ff0200720c */ /* 0x000fe40003f05270 */
[----:B0-----:R-:W-:Y:S02]  /*1bf0*/  IADD3 R8, P1, PT, R8, 0x4, RZ ;  /* 0x0000000408087810 */ /* 0x001fe40007f3e0ff */
[----:B------:R-:W-:Y:S02]  /*1c00*/  IADD3 R11, PT, PT, R11, 0x1, RZ ;  /* 0x000000010b0b7810 */ /* 0x000fe40007ffe0ff */
[----:B------:R-:W-:Y:S01]  /*1c10*/  IADD3.X R9, PT, PT, RZ, R9, RZ, P1, !PT ;  /* 0x00000009ff097210 */ /* 0x000fe20000ffe4ff */
[----:B--2---:R-:W-:-:S06]  /*1c20*/  FFMA R26, R5, R0, R26 ;  /* 0x00000000051a7223 */ /* 0x004fcc000000001a */
[----:B------:R-:W-:Y:S05]  /*1c30*/  @P0 BRA `(.L_x_13) ;  /* 0xfffffffc00d80947 */ /* 0x000fea000383ffff */
.L_x_8:
[----:B------:R-:W0:Y:S02]  /*1c40*/  LDC.64 R4, c[0x0][0x390] ;  /* 0x0000e400ff047b82 */ /* 0x000e240000000a00 */
[----:B0-----:R-:W-:-:S05]  /*1c50*/  IMAD.WIDE.U32 R2, R3, 0x4, R4 ;  /* 0x0000000403027825 */ /* 0x001fca00078e0004 */
[----:B------:R-:W-:Y:S01]  /*1c60*/  STG.E desc[UR6][R2.64], R26 ;  /* 0x0000001a02007986 */ /* 0x000fe2000c101906 */
[----:B------:R-:W-:Y:S05]  /*1c70*/  EXIT ;  /* 0x000000000000794d */ /* 0x000fea0003800000 */
.L_x_14:
[----:B------:R-:W-:-:S00]  /*1c80*/  BRA `(.L_x_14) ;  /* 0xfffffffc00fc7947 */ /* 0x000fc0000383ffff */
[----:B------:R-:W-:-:S00]  /*1c90*/  NOP ;  /* 0x0000000000007918 */ /* 0x000fc00000000000 */
        /* <DEDUP_REMOVED lines=14> */
.L_x_15:


//--------------------- .nv.shared._Z19matVecMultSharedMemPKfS0_Pfjj --------------------------
	.section	.nv.shared._Z19matVecMultSharedMemPKfS0_Pfjj,"aw",@nobits
	.sectionflags	@""
	.align	16
	.zero		1024


//--------------------- .nv.shared.reserved.0     --------------------------
	.section	.nv.shared.reserved.0,"aw",@nobits
	.weak		__nv_reservedSMEM_offset_0_alias
	.size		__nv_reservedSMEM_offset_0_alias, 0, 64
	.other		__nv_reservedSMEM_offset_0_alias,@"STO_CUDA_RESERVED_SHARED STV_DEFAULT"
__nv_reservedSMEM_offset_0_alias:
	.zero		0
	.zero		64


//--------------------- .nv.constant0._Z19matVecMultSharedMemPKfS0_Pfjj --------------------------
	.section	.nv.constant0._Z19matVecMultSharedMemPKfS0_Pfjj,"a",@progbits
	.sectionflags	@""
	.align	4
.nv.constant0._Z19matVecMultSharedMemPKfS0_Pfjj:
	.zero		928


//--------------------- SYMBOLS --------------------------

	.type		.nv.reservedSmem.offset0,@object
	.size		.nv.reservedSmem.offset0,0x4
	.type		.nv.reservedSmem.cap,@object
	.size		.nv.reservedSmem.cap,0x4
